	.target	sm_90a

	.elftype	@"ET_EXEC"


//--------------------- .note.nv.tkinfo           --------------------------
	.section	.note.nv.tkinfo,"",@"SHT_NOTE"
	.sectionflags	@"SHF_NOTE_NV_TKINFO"
	.tkinfo
        /*0018*/ 	.word	0x00000002
        /*0030*/ 	.string	""
        /*0030*/ 	.string	"ptxas"
        /*0030*/ 	.string	"Cuda compilation tools, release 13.0, V13.0.88"
        /*0030*/ 	.string	"Build cuda_13.0.r13.0/compiler.36424714_0"
        /*0030*/ 	.string	"-arch sm_90a -m 64 "



//--------------------- .note.nv.cuinfo           --------------------------
	.section	.note.nv.cuinfo,"",@"SHT_NOTE"
	.sectionflags	@"SHF_NOTE_NV_CUINFO"
        /*0018*/ 	.short	0x0002
        /*001a*/ 	.short	0x005a
        /*001c*/ 	.short	0x0082
	.zero		2


//--------------------- .nv.info                  --------------------------
	.section	.nv.info,"",@"SHT_CUDA_INFO"
	.align	4


	//----- nvinfo : EIATTR_REGCOUNT
	.align		4
        /*0000*/ 	.byte	0x04, 0x2f
        /*0002*/ 	.short	(.L_12 - .L_11)
	.align		4
.L_11:
        /*0004*/ 	.word	index@(_ZN7cutlass13device_kernelINS_4conv6kernel13ConvUniversalINS1_16ConvProblemShapeILNS1_8OperatorE1ELi3EEENS1_10collective14CollectiveConvINS1_46MainloopSm90TmaGmmaWarpSpecializedImplicitGemmILS5_1ELi7ELi3EN4cute5tupleIJNSA_1CILi2EEENSC_ILi1EEESE_EEENS1_36KernelImplicitTmaWarpSpecializedSm90ELi1EEENSB_IJNSC_ILi128EEESI_NSB_IJNSC_ILi64EEEEEEEEENS_6half_tESM_NSA_8TiledMMAINSA_8MMA_AtomIJNSA_4SM904GMMA26MMA_64x128x16_F32F16F16_SSILNSQ_5MajorE0ELSS_1ELNSQ_7ScaleInE1ELST_1EEEEEENSA_6LayoutINSB_IJSE_SE_SE_EEENSB_IJNSC_ILi0EEESY_SY_EEEEENSB_IJNSA_10UnderscoreES11_S11_EEEEENS7_6detail26Sm90ImplicitGemmTileTraitsINSA_20SM90_TMA_LOAD_IM2COLENSA_14ComposedLayoutINSA_7SwizzleILi3ELi4ELi3EEENSA_18smem_ptr_flag_bitsILi16EEENSW_INSB_IJNSB_IJNSC_ILi8EEENSC_ILi16EEEEEENSB_IJSJ_SE_EEENSB_IJSE_NSC_ILi7EEEEEEEEENSB_IJNSB_IJSJ_NSC_ILi512EEEEEENSB_IJSE_SY_EEENSB_IJSY_NSC_ILi8192EEEEEEEEEEEEEvEENS15_INSA_23SM90_TMA_LOAD_MULTICASTENS17_IS19_S1B_NSW_INSB_IJNSB_IJSJ_SD_EEENSB_IJS1C_S1C_EEES1H_EEENSB_IJNSB_IJSE_NSC_ILi4096EEEEEES1K_S1N_EEEEEEEvEEEENS_8epilogue10collective6detail29Sm90TmaWarpSpecializedAdapterINS24_15DefaultEpilogueISM_NSB_IJNSB_IJllllEEESE_SY_EEES29_NS23_6thread17LinearCombinationISM_Li1EffLNS2A_9ScaleType4KindE0ELNS_15FloatRoundStyleE2ESM_EENS_4gemm15EpilogueDefaultEEEEEvvEEEEvNT_6ParamsE)
        /*0008*/ 	.word	0x0000009a


	//----- nvinfo : EIATTR_FRAME_SIZE
	.align		4
.L_12:
        /*000c*/ 	.byte	0x04, 0x11
        /*000e*/ 	.short	(.L_14 - .L_13)
	.align		4
.L_13:
        /*0010*/ 	.word	index@(_ZN7cutlass13device_kernelINS_4conv6kernel13ConvUniversalINS1_16ConvProblemShapeILNS1_8OperatorE1ELi3EEENS1_10collective14CollectiveConvINS1_46MainloopSm90TmaGmmaWarpSpecializedImplicitGemmILS5_1ELi7ELi3EN4cute5tupleIJNSA_1CILi2EEENSC_ILi1EEESE_EEENS1_36KernelImplicitTmaWarpSpecializedSm90ELi1EEENSB_IJNSC_ILi128EEESI_NSB_IJNSC_ILi64EEEEEEEEENS_6half_tESM_NSA_8TiledMMAINSA_8MMA_AtomIJNSA_4SM904GMMA26MMA_64x128x16_F32F16F16_SSILNSQ_5MajorE0ELSS_1ELNSQ_7ScaleInE1ELST_1EEEEEENSA_6LayoutINSB_IJSE_SE_SE_EEENSB_IJNSC_ILi0EEESY_SY_EEEEENSB_IJNSA_10UnderscoreES11_S11_EEEEENS7_6detail26Sm90ImplicitGemmTileTraitsINSA_20SM90_TMA_LOAD_IM2COLENSA_14ComposedLayoutINSA_7SwizzleILi3ELi4ELi3EEENSA_18smem_ptr_flag_bitsILi16EEENSW_INSB_IJNSB_IJNSC_ILi8EEENSC_ILi16EEEEEENSB_IJSJ_SE_EEENSB_IJSE_NSC_ILi7EEEEEEEEENSB_IJNSB_IJSJ_NSC_ILi512EEEEEENSB_IJSE_SY_EEENSB_IJSY_NSC_ILi8192EEEEEEEEEEEEEvEENS15_INSA_23SM90_TMA_LOAD_MULTICASTENS17_IS19_S1B_NSW_INSB_IJNSB_IJSJ_SD_EEENSB_IJS1C_S1C_EEES1H_EEENSB_IJNSB_IJSE_NSC_ILi4096EEEEEES1K_S1N_EEEEEEEvEEEENS_8epilogue10collective6detail29Sm90TmaWarpSpecializedAdapterINS24_15DefaultEpilogueISM_NSB_IJNSB_IJllllEEESE_SY_EEES29_NS23_6thread17LinearCombinationISM_Li1EffLNS2A_9ScaleType4KindE0ELNS_15FloatRoundStyleE2ESM_EENS_4gemm15EpilogueDefaultEEEEEvvEEEEvNT_6ParamsE)
        /*0014*/ 	.word	0x00000000


	//----- nvinfo : EIATTR_MIN_STACK_SIZE
	.align		4
.L_14:
        /*0018*/ 	.byte	0x04, 0x12
        /*001a*/ 	.short	(.L_16 - .L_15)
	.align		4
.L_15:
        /*001c*/ 	.word	index@(_ZN7cutlass13device_kernelINS_4conv6kernel13ConvUniversalINS1_16ConvProblemShapeILNS1_8OperatorE1ELi3EEENS1_10collective14CollectiveConvINS1_46MainloopSm90TmaGmmaWarpSpecializedImplicitGemmILS5_1ELi7ELi3EN4cute5tupleIJNSA_1CILi2EEENSC_ILi1EEESE_EEENS1_36KernelImplicitTmaWarpSpecializedSm90ELi1EEENSB_IJNSC_ILi128EEESI_NSB_IJNSC_ILi64EEEEEEEEENS_6half_tESM_NSA_8TiledMMAINSA_8MMA_AtomIJNSA_4SM904GMMA26MMA_64x128x16_F32F16F16_SSILNSQ_5MajorE0ELSS_1ELNSQ_7ScaleInE1ELST_1EEEEEENSA_6LayoutINSB_IJSE_SE_SE_EEENSB_IJNSC_ILi0EEESY_SY_EEEEENSB_IJNSA_10UnderscoreES11_S11_EEEEENS7_6detail26Sm90ImplicitGemmTileTraitsINSA_20SM90_TMA_LOAD_IM2COLENSA_14ComposedLayoutINSA_7SwizzleILi3ELi4ELi3EEENSA_18smem_ptr_flag_bitsILi16EEENSW_INSB_IJNSB_IJNSC_ILi8EEENSC_ILi16EEEEEENSB_IJSJ_SE_EEENSB_IJSE_NSC_ILi7EEEEEEEEENSB_IJNSB_IJSJ_NSC_ILi512EEEEEENSB_IJSE_SY_EEENSB_IJSY_NSC_ILi8192EEEEEEEEEEEEEvEENS15_INSA_23SM90_TMA_LOAD_MULTICASTENS17_IS19_S1B_NSW_INSB_IJNSB_IJSJ_SD_EEENSB_IJS1C_S1C_EEES1H_EEENSB_IJNSB_IJSE_NSC_ILi4096EEEEEES1K_S1N_EEEEEEEvEEEENS_8epilogue10collective6detail29Sm90TmaWarpSpecializedAdapterINS24_15DefaultEpilogueISM_NSB_IJNSB_IJllllEEESE_SY_EEES29_NS23_6thread17LinearCombinationISM_Li1EffLNS2A_9ScaleType4KindE0ELNS_15FloatRoundStyleE2ESM_EENS_4gemm15EpilogueDefaultEEEEEvvEEEEvNT_6ParamsE)
        /*0020*/ 	.word	0x00000000
.L_16:


//--------------------- .nv.compat                --------------------------
	.section	.nv.compat,"",@"SHT_CUDA_COMPAT_INFO"
	.align	4
        /*0000*/ 	.byte	0x02, 0x09, 0x01, 0x00, 0x02, 0x02, 0x04, 0x00, 0x02, 0x05, 0x05, 0x00, 0x03, 0x07, 0x01, 0x01
        /*0010*/ 	.byte	0x02, 0x03, 0x01, 0x00, 0x02, 0x06, 0x01, 0x00, 0x04, 0x0b, 0x08, 0x00, 0x00, 0x00, 0x00, 0x00
        /*0020*/ 	.byte	0x00, 0x00, 0x00, 0x00


//--------------------- .nv.info._ZN7cutlass13device_kernelINS_4conv6kernel13ConvUniversalINS1_16ConvProblemShapeILNS1_8OperatorE1ELi3EEENS1_10collective14CollectiveConvINS1_46MainloopSm90TmaGmmaWarpSpecializedImplicitGemmILS5_1ELi7ELi3EN4cute5tupleIJNSA_1CILi2EEENSC_ILi1EEESE_EEENS1_36KernelImplicitTmaWarpSpecializedSm90ELi1EEENSB_IJNSC_ILi128EEESI_NSB_IJNSC_ILi64EEEEEEEEENS_6half_tESM_NSA_8TiledMMAINSA_8MMA_AtomIJNSA_4SM904GMMA26MMA_64x128x16_F32F16F16_SSILNSQ_5MajorE0ELSS_1ELNSQ_7ScaleInE1ELST_1EEEEEENSA_6LayoutINSB_IJSE_SE_SE_EEENSB_IJNSC_ILi0EEESY_SY_EEEEENSB_IJNSA_10UnderscoreES11_S11_EEEEENS7_6detail26Sm90ImplicitGemmTileTraitsINSA_20SM90_TMA_LOAD_IM2COLENSA_14ComposedLayoutINSA_7SwizzleILi3ELi4ELi3EEENSA_18smem_ptr_flag_bitsILi16EEENSW_INSB_IJNSB_IJNSC_ILi8EEENSC_ILi16EEEEEENSB_IJSJ_SE_EEENSB_IJSE_NSC_ILi7EEEEEEEEENSB_IJNSB_IJSJ_NSC_ILi512EEEEEENSB_IJSE_SY_EEENSB_IJSY_NSC_ILi8192EEEEEEEEEEEEEvEENS15_INSA_23SM90_TMA_LOAD_MULTICASTENS17_IS19_S1B_NSW_INSB_IJNSB_IJSJ_SD_EEENSB_IJS1C_S1C_EEES1H_EEENSB_IJNSB_IJSE_NSC_ILi4096EEEEEES1K_S1N_EEEEEEEvEEEENS_8epilogue10collective6detail29Sm90TmaWarpSpecializedAdapterINS24_15DefaultEpilogueISM_NSB_IJNSB_IJllllEEESE_SY_EEES29_NS23_6thread17LinearCombinationISM_Li1EffLNS2A_9ScaleType4KindE0ELNS_15FloatRoundStyleE2ESM_EENS_4gemm15EpilogueDefaultEEEEEvvEEEEvNT_6ParamsE --------------------------
	.section	.nv.info._ZN7cutlass13device_kernelINS_4conv6kernel13ConvUniversalINS1_16ConvProblemShapeILNS1_8OperatorE1ELi3EEENS1_10collective14CollectiveConvINS1_46MainloopSm90TmaGmmaWarpSpecializedImplicitGemmILS5_1ELi7ELi3EN4cute5tupleIJNSA_1CILi2EEENSC_ILi1EEESE_EEENS1_36KernelImplicitTmaWarpSpecializedSm90ELi1EEENSB_IJNSC_ILi128EEESI_NSB_IJNSC_ILi64EEEEEEEEENS_6half_tESM_NSA_8TiledMMAINSA_8MMA_AtomIJNSA_4SM904GMMA26MMA_64x128x16_F32F16F16_SSILNSQ_5MajorE0ELSS_1ELNSQ_7ScaleInE1ELST_1EEEEEENSA_6LayoutINSB_IJSE_SE_SE_EEENSB_IJNSC_ILi0EEESY_SY_EEEEENSB_IJNSA_10UnderscoreES11_S11_EEEEENS7_6detail26Sm90ImplicitGemmTileTraitsINSA_20SM90_TMA_LOAD_IM2COLENSA_14ComposedLayoutINSA_7SwizzleILi3ELi4ELi3EEENSA_18smem_ptr_flag_bitsILi16EEENSW_INSB_IJNSB_IJNSC_ILi8EEENSC_ILi16EEEEEENSB_IJSJ_SE_EEENSB_IJSE_NSC_ILi7EEEEEEEEENSB_IJNSB_IJSJ_NSC_ILi512EEEEEENSB_IJSE_SY_EEENSB_IJSY_NSC_ILi8192EEEEEEEEEEEEEvEENS15_INSA_23SM90_TMA_LOAD_MULTICASTENS17_IS19_S1B_NSW_INSB_IJNSB_IJSJ_SD_EEENSB_IJS1C_S1C_EEES1H_EEENSB_IJNSB_IJSE_NSC_ILi4096EEEEEES1K_S1N_EEEEEEEvEEEENS_8epilogue10collective6detail29Sm90TmaWarpSpecializedAdapterINS24_15DefaultEpilogueISM_NSB_IJNSB_IJllllEEESE_SY_EEES29_NS23_6thread17LinearCombinationISM_Li1EffLNS2A_9ScaleType4KindE0ELNS_15FloatRoundStyleE2ESM_EENS_4gemm15EpilogueDefaultEEEEEvvEEEEvNT_6ParamsE,"",@"SHT_CUDA_INFO"
	.sectionflags	@""
	.align	4


	//----- nvinfo : EIATTR_CUDA_API_VERSION
	.align		4
        /*0000*/ 	.byte	0x04, 0x37
        /*0002*/ 	.short	(.L_18 - .L_17)
.L_17:
        /*0004*/ 	.word	0x00000082


	//----- nvinfo : EIATTR_KPARAM_INFO
	.align		4
.L_18:
        /*0008*/ 	.byte	0x04, 0x17
        /*000a*/ 	.short	(.L_20 - .L_19)
.L_19:
        /*000c*/ 	.word	0x00000000
        /*0010*/ 	.short	0x0000
        /*0012*/ 	.short	0x0070
        /*0014*/ 	.byte	0x00, 0xf0, 0x01, 0x10


	//----- nvinfo : EIATTR_SPARSE_MMA_MASK
	.align		4
.L_20:
        /*0018*/ 	.byte	0x03, 0x50
        /*001a*/ 	.short	0x0000


	//----- nvinfo : EIATTR_MAXREG_COUNT
	.align		4
        /*001c*/ 	.byte	0x03, 0x1b
        /*001e*/ 	.short	0x00ff


	//----- nvinfo : EIATTR_NUM_BARRIERS
	.align		4
        /*0020*/ 	.byte	0x02, 0x4c
        /*0022*/ 	.byte	0x01
	.zero		1


	//----- nvinfo : EIATTR_MERCURY_ISA_VERSION
	.align		4
        /*0024*/ 	.byte	0x03, 0x5f
        /*0026*/ 	.short	0x0101


	//----- nvinfo : EIATTR_COOP_GROUP_MASK_REGIDS
	.align		4
        /*0028*/ 	.byte	0x04, 0x29
        /*002a*/ 	.short	(.L_22 - .L_21)


	//   ....[0]....
.L_21:
        /*002c*/ 	.word	0xffffffff


	//   ....[1]....
        /*0030*/ 	.word	0xffffffff


	//   ....[2]....
        /*0034*/ 	.word	0xffffffff


	//   ....[3]....
        /*0038*/ 	.word	0xffffffff


	//----- nvinfo : EIATTR_COOP_GROUP_INSTR_OFFSETS
	.align		4
.L_22:
        /*003c*/ 	.byte	0x04, 0x28
        /*003e*/ 	.short	(.L_24 - .L_23)


	//   ....[0]....
.L_23:
        /*0040*/ 	.word	0x00000070


	//   ....[1]....
        /*0044*/ 	.word	0x00000080


	//   ....[2]....
        /*0048*/ 	.word	0x00000140


	//   ....[3]....
        /*004c*/ 	.word	0x00000700


	//----- nvinfo : EIATTR_MBARRIER_INSTR_OFFSETS
	.align		4
.L_24:
        /*0050*/ 	.byte	0x04, 0x39
        /*0052*/ 	.short	(.L_26 - .L_25)


	//   ....[0]....
.L_25:
        /*0054*/ 	.word	0x000002f0
        /*0058*/ 	.word	0x000000ff
        /*005c*/ 	.word	0x00038000
        /*0060*/ 	.short	0x0100
        /*0062*/ 	.byte	0x08
	.zero		1


	//   ....[1]....
        /*0064*/ 	.word	0x00000300
        /*0068*/ 	.word	0x000000ff
        /*006c*/ 	.word	0x00038038
        /*0070*/ 	.short	0x0100
        /*0072*/ 	.byte	0x08
	.zero		1


	//   ....[2]....
        /*0074*/ 	.word	0x00000310
        /*0078*/ 	.word	0x000000ff
        /*007c*/ 	.word	0x00038008
        /*0080*/ 	.short	0x0100
        /*0082*/ 	.byte	0x08
	.zero		1


	//   ....[3]....
        /*0084*/ 	.word	0x00000320
        /*0088*/ 	.word	0x000000ff
        /*008c*/ 	.word	0x00038040
        /*0090*/ 	.short	0x0100
        /*0092*/ 	.byte	0x08
	.zero		1


	//   ....[4]....
        /*0094*/ 	.word	0x00000330
        /*0098*/ 	.word	0x000000ff
        /*009c*/ 	.word	0x00038010
        /*00a0*/ 	.short	0x0100
        /*00a2*/ 	.byte	0x08
	.zero		1


	//   ....[5]....
        /*00a4*/ 	.word	0x00000340
        /*00a8*/ 	.word	0x000000ff
        /*00ac*/ 	.word	0x00038048
        /*00b0*/ 	.short	0x0100
        /*00b2*/ 	.byte	0x08
	.zero		1


	//   ....[6]....
        /*00b4*/ 	.word	0x00000350
        /*00b8*/ 	.word	0x000000ff
        /*00bc*/ 	.word	0x00038018
        /*00c0*/ 	.short	0x0100
        /*00c2*/ 	.byte	0x08
	.zero		1


	//   ....[7]....
        /*00c4*/ 	.word	0x00000360
        /*00c8*/ 	.word	0x000000ff
        /*00cc*/ 	.word	0x00038050
        /*00d0*/ 	.short	0x0100
        /*00d2*/ 	.byte	0x08
	.zero		1


	//   ....[8]....
        /*00d4*/ 	.word	0x00000370
        /*00d8*/ 	.word	0x000000ff
        /*00dc*/ 	.word	0x00038020
        /*00e0*/ 	.short	0x0100
        /*00e2*/ 	.byte	0x08
	.zero		1


	//   ....[9]....
        /*00e4*/ 	.word	0x00000380
        /*00e8*/ 	.word	0x000000ff
        /*00ec*/ 	.word	0x00038058
        /*00f0*/ 	.short	0x0100
        /*00f2*/ 	.byte	0x08
	.zero		1


	//   ....[10]....
        /*00f4*/ 	.word	0x00000390
        /*00f8*/ 	.word	0x000000ff
        /*00fc*/ 	.word	0x00038028
        /*0100*/ 	.short	0x0100
        /*0102*/ 	.byte	0x08
	.zero		1


	//   ....[11]....
        /*0104*/ 	.word	0x000003a0
        /*0108*/ 	.word	0x000000ff
        /*010c*/ 	.word	0x00038060
        /*0110*/ 	.short	0x0100
        /*0112*/ 	.byte	0x08
	.zero		1


	//   ....[12]....
        /*0114*/ 	.word	0x000003b0
        /*0118*/ 	.word	0x000000ff
        /*011c*/ 	.word	0x00038030
        /*0120*/ 	.short	0x0100
        /*0122*/ 	.byte	0x08
	.zero		1


	//   ....[13]....
        /*0124*/ 	.word	0x000003c0
        /*0128*/ 	.word	0x000000ff
        /*012c*/ 	.word	0x00038068
        /*0130*/ 	.short	0x0100
        /*0132*/ 	.byte	0x08
	.zero		1


	//   ....[14]....
        /*0134*/ 	.word	0x00000f70
        /*0138*/ 	.word	0x00000006
        /*013c*/ 	.word	0x00038000
        /*0140*/ 	.short	0x010a
        /*0142*/ 	.byte	0x3f
	.zero		1


	//   ....[15]....
        /*0144*/ 	.word	0x000013d0
        /*0148*/ 	.word	0x0000000a
        /*014c*/ 	.word	0x00038000
        /*0150*/ 	.short	0x010a
        /*0152*/ 	.byte	0x3f
	.zero		1


	//   ....[16]....
        /*0154*/ 	.word	0x000016b0
        /*0158*/ 	.word	0x00000007
        /*015c*/ 	.word	0x00000000
        /*0160*/ 	.short	0x0101
        /*0162*/ 	.byte	0x3f
	.zero		1


	//   ....[17]....
        /*0164*/ 	.word	0x00001900
        /*0168*/ 	.word	0x00000003
        /*016c*/ 	.word	0x00000000
        /*0170*/ 	.short	0x0101
        /*0172*/ 	.byte	0x3f
	.zero		1


	//   ....[18]....
        /*0174*/ 	.word	0x00009670
        /*0178*/ 	.word	0x0000000f
        /*017c*/ 	.word	0x00038038
        /*0180*/ 	.short	0x010a
        /*0182*/ 	.byte	0x3f
	.zero		1


	//   ....[19]....
        /*0184*/ 	.word	0x00009f60
        /*0188*/ 	.word	0x00000004
        /*018c*/ 	.word	0x00000000
        /*0190*/ 	.short	0x010a
        /*0192*/ 	.byte	0x3f
	.zero		1


	//   ....[20]....
        /*0194*/ 	.word	0x0000a010
        /*0198*/ 	.word	0x00000000
        /*019c*/ 	.word	0x00000000
        /*01a0*/ 	.short	0x010a
        /*01a2*/ 	.byte	0x3f
	.zero		1


	//   ....[21]....
        /*01a4*/ 	.word	0x0000a0c0
        /*01a8*/ 	.word	0x00000000
        /*01ac*/ 	.word	0x00000000
        /*01b0*/ 	.short	0x010a
        /*01b2*/ 	.byte	0x3f
	.zero		1


	//   ....[22]....
        /*01b4*/ 	.word	0x0000a170
        /*01b8*/ 	.word	0x00000000
        /*01bc*/ 	.word	0x00000000
        /*01c0*/ 	.short	0x010a
        /*01c2*/ 	.byte	0x3f
	.zero		1


	//   ....[23]....
        /*01c4*/ 	.word	0x0000a220
        /*01c8*/ 	.word	0x00000000
        /*01cc*/ 	.word	0x00000000
        /*01d0*/ 	.short	0x010a
        /*01d2*/ 	.byte	0x3f
	.zero		1


	//   ....[24]....
        /*01d4*/ 	.word	0x0000a2d0
        /*01d8*/ 	.word	0x00000000
        /*01dc*/ 	.word	0x00000000
        /*01e0*/ 	.short	0x010a
        /*01e2*/ 	.byte	0x3f
	.zero		1


	//   ....[25]....
        /*01e4*/ 	.word	0x0000a380
        /*01e8*/ 	.word	0x00000003
        /*01ec*/ 	.word	0x00000000
        /*01f0*/ 	.short	0x010a
        /*01f2*/ 	.byte	0x3f
	.zero		1


	//----- nvinfo : EIATTR_NUM_MBARRIERS
	.align		4
.L_26:
        /*01f4*/ 	.byte	0x03, 0x38
        /*01f6*/ 	.short	0x000e


	//----- nvinfo : EIATTR_EXIT_INSTR_OFFSETS
	.align		4
        /*01f8*/ 	.byte	0x04, 0x1c
        /*01fa*/ 	.short	(.L_28 - .L_27)


	//   ....[0]....
.L_27:
        /*01fc*/ 	.word	0x00000aa0


	//   ....[1]....
        /*0200*/ 	.word	0x00001a60


	//   ....[2]....
        /*0204*/ 	.word	0x00006f60


	//   ....[3]....
        /*0208*/ 	.word	0x00006f90


	//   ....[4]....
        /*020c*/ 	.word	0x00009430


	//   ....[5]....
        /*0210*/ 	.word	0x00009460


	//   ....[6]....
        /*0214*/ 	.word	0x00009480


	//   ....[7]....
        /*0218*/ 	.word	0x00009e60


	//   ....[8]....
        /*021c*/ 	.word	0x0000a3b0


	//----- nvinfo : EIATTR_MAX_THREADS
	.align		4
.L_28:
        /*0220*/ 	.byte	0x04, 0x05
        /*0222*/ 	.short	(.L_30 - .L_29)
.L_29:
        /*0224*/ 	.word	0x00000100
        /*0228*/ 	.word	0x00000001
        /*022c*/ 	.word	0x00000001


	//----- nvinfo : EIATTR_CRS_STACK_SIZE
	.align		4
.L_30:
        /*0230*/ 	.byte	0x04, 0x1e
        /*0232*/ 	.short	(.L_32 - .L_31)
.L_31:
        /*0234*/ 	.word	0x00000000


	//----- nvinfo : EIATTR_CBANK_PARAM_SIZE
	.align		4
.L_32:
        /*0238*/ 	.byte	0x03, 0x19
        /*023a*/ 	.short	0x0470


	//----- nvinfo : EIATTR_PARAM_CBANK
	.align		4
        /*023c*/ 	.byte	0x04, 0x0a
        /*023e*/ 	.short	(.L_34 - .L_33)
	.align		4
.L_33:
        /*0240*/ 	.word	index@(.nv.constant0._ZN7cutlass13device_kernelINS_4conv6kernel13ConvUniversalINS1_16ConvProblemShapeILNS1_8OperatorE1ELi3EEENS1_10collective14CollectiveConvINS1_46MainloopSm90TmaGmmaWarpSpecializedImplicitGemmILS5_1ELi7ELi3EN4cute5tupleIJNSA_1CILi2EEENSC_ILi1EEESE_EEENS1_36KernelImplicitTmaWarpSpecializedSm90ELi1EEENSB_IJNSC_ILi128EEESI_NSB_IJNSC_ILi64EEEEEEEEENS_6half_tESM_NSA_8TiledMMAINSA_8MMA_AtomIJNSA_4SM904GMMA26MMA_64x128x16_F32F16F16_SSILNSQ_5MajorE0ELSS_1ELNSQ_7ScaleInE1ELST_1EEEEEENSA_6LayoutINSB_IJSE_SE_SE_EEENSB_IJNSC_ILi0EEESY_SY_EEEEENSB_IJNSA_10UnderscoreES11_S11_EEEEENS7_6detail26Sm90ImplicitGemmTileTraitsINSA_20SM90_TMA_LOAD_IM2COLENSA_14ComposedLayoutINSA_7SwizzleILi3ELi4ELi3EEENSA_18smem_ptr_flag_bitsILi16EEENSW_INSB_IJNSB_IJNSC_ILi8EEENSC_ILi16EEEEEENSB_IJSJ_SE_EEENSB_IJSE_NSC_ILi7EEEEEEEEENSB_IJNSB_IJSJ_NSC_ILi512EEEEEENSB_IJSE_SY_EEENSB_IJSY_NSC_ILi8192EEEEEEEEEEEEEvEENS15_INSA_23SM90_TMA_LOAD_MULTICASTENS17_IS19_S1B_NSW_INSB_IJNSB_IJSJ_SD_EEENSB_IJS1C_S1C_EEES1H_EEENSB_IJNSB_IJSE_NSC_ILi4096EEEEEES1K_S1N_EEEEEEEvEEEENS_8epilogue10collective6detail29Sm90TmaWarpSpecializedAdapterINS24_15DefaultEpilogueISM_NSB_IJNSB_IJllllEEESE_SY_EEES29_NS23_6thread17LinearCombinationISM_Li1EffLNS2A_9ScaleType4KindE0ELNS_15FloatRoundStyleE2ESM_EENS_4gemm15EpilogueDefaultEEEEEvvEEEEvNT_6ParamsE)
        /*0244*/ 	.short	0x0210
        /*0246*/ 	.short	0x0470


	//----- nvinfo : EIATTR_SW_WAR
	.align		4
.L_34:
        /*0248*/ 	.byte	0x04, 0x36
        /*024a*/ 	.short	(.L_36 - .L_35)
.L_35:
        /*024c*/ 	.word	0x00000008
.L_36:


//--------------------- .nv.callgraph             --------------------------
	.section	.nv.callgraph,"",@"SHT_CUDA_CALLGRAPH"
	.align	4
	.sectionentsize	8
	.align		4
        /*0000*/ 	.word	0x00000000
	.align		4
        /*0004*/ 	.word	0xffffffff
	.align		4
        /*0008*/ 	.word	0x00000000
	.align		4
        /*000c*/ 	.word	0xfffffffe
	.align		4
        /*0010*/ 	.word	0x00000000
	.align		4
        /*0014*/ 	.word	0xfffffffd
	.align		4
        /*0018*/ 	.word	0x00000000
	.align		4
        /*001c*/ 	.word	0xfffffffc


//--------------------- .nv.constant4             --------------------------
	.section	.nv.constant4,"a",@progbits
	.align	8
	.align		8
.nv.constant4:
        /*0000*/ 	.dword	_ZN39_INTERNAL_650d75e3_4_k_cu_7edfcd7d_37844cuda3std3__45__cpo5beginE
	.align		8
        /*0008*/ 	.dword	_ZN39_INTERNAL_650d75e3_4_k_cu_7edfcd7d_37844cuda3std3__45__cpo3endE
	.align		8
        /*0010*/ 	.dword	_ZN39_INTERNAL_650d75e3_4_k_cu_7edfcd7d_37844cuda3std3__45__cpo6cbeginE
	.align		8
        /*0018*/ 	.dword	_ZN39_INTERNAL_650d75e3_4_k_cu_7edfcd7d_37844cuda3std3__45__cpo4cendE
	.align		8
        /*0020*/ 	.dword	_ZN39_INTERNAL_650d75e3_4_k_cu_7edfcd7d_37844cuda3std3__441_GLOBAL__N__650d75e3_4_k_cu_7edfcd7d_37846ignoreE
	.align		8
        /*0028*/ 	.dword	_ZN39_INTERNAL_650d75e3_4_k_cu_7edfcd7d_37844cuda3std3__419piecewise_constructE
	.align		8
        /*0030*/ 	.dword	_ZN39_INTERNAL_650d75e3_4_k_cu_7edfcd7d_37844cuda3std3__48in_placeE
	.align		8
        /*0038*/ 	.dword	_ZN39_INTERNAL_650d75e3_4_k_cu_7edfcd7d_37844cuda3std6ranges3__45__cpo4swapE
	.align		8
        /*0040*/ 	.dword	_ZN39_INTERNAL_650d75e3_4_k_cu_7edfcd7d_37844cuda3std6ranges3__45__cpo9iter_moveE
	.align		8
        /*0048*/ 	.dword	_ZN39_INTERNAL_650d75e3_4_k_cu_7edfcd7d_37844cute7productE
	.align		8
        /*0050*/ 	.dword	_ZN39_INTERNAL_650d75e3_4_k_cu_7edfcd7d_37844cute1_E


//--------------------- .text._ZN7cutlass13device_kernelINS_4conv6kernel13ConvUniversalINS1_16ConvProblemShapeILNS1_8OperatorE1ELi3EEENS1_10collective14CollectiveConvINS1_46MainloopSm90TmaGmmaWarpSpecializedImplicitGemmILS5_1ELi7ELi3EN4cute5tupleIJNSA_1CILi2EEENSC_ILi1EEESE_EEENS1_36KernelImplicitTmaWarpSpecializedSm90ELi1EEENSB_IJNSC_ILi128EEESI_NSB_IJNSC_ILi64EEEEEEEEENS_6half_tESM_NSA_8TiledMMAINSA_8MMA_AtomIJNSA_4SM904GMMA26MMA_64x128x16_F32F16F16_SSILNSQ_5MajorE0ELSS_1ELNSQ_7ScaleInE1ELST_1EEEEEENSA_6LayoutINSB_IJSE_SE_SE_EEENSB_IJNSC_ILi0EEESY_SY_EEEEENSB_IJNSA_10UnderscoreES11_S11_EEEEENS7_6detail26Sm90ImplicitGemmTileTraitsINSA_20SM90_TMA_LOAD_IM2COLENSA_14ComposedLayoutINSA_7SwizzleILi3ELi4ELi3EEENSA_18smem_ptr_flag_bitsILi16EEENSW_INSB_IJNSB_IJNSC_ILi8EEENSC_ILi16EEEEEENSB_IJSJ_SE_EEENSB_IJSE_NSC_ILi7EEEEEEEEENSB_IJNSB_IJSJ_NSC_ILi512EEEEEENSB_IJSE_SY_EEENSB_IJSY_NSC_ILi8192EEEEEEEEEEEEEvEENS15_INSA_23SM90_TMA_LOAD_MULTICASTENS17_IS19_S1B_NSW_INSB_IJNSB_IJSJ_SD_EEENSB_IJS1C_S1C_EEES1H_EEENSB_IJNSB_IJSE_NSC_ILi4096EEEEEES1K_S1N_EEEEEEEvEEEENS_8epilogue10collective6detail29Sm90TmaWarpSpecializedAdapterINS24_15DefaultEpilogueISM_NSB_IJNSB_IJllllEEESE_SY_EEES29_NS23_6thread17LinearCombinationISM_Li1EffLNS2A_9ScaleType4KindE0ELNS_15FloatRoundStyleE2ESM_EENS_4gemm15EpilogueDefaultEEEEEvvEEEEvNT_6ParamsE --------------------------
	.section	.text._ZN7cutlass13device_kernelINS_4conv6kernel13ConvUniversalINS1_16ConvProblemShapeILNS1_8OperatorE1ELi3EEENS1_10collective14CollectiveConvINS1_46MainloopSm90TmaGmmaWarpSpecializedImplicitGemmILS5_1ELi7ELi3EN4cute5tupleIJNSA_1CILi2EEENSC_ILi1EEESE_EEENS1_36KernelImplicitTmaWarpSpecializedSm90ELi1EEENSB_IJNSC_ILi128EEESI_NSB_IJNSC_ILi64EEEEEEEEENS_6half_tESM_NSA_8TiledMMAINSA_8MMA_AtomIJNSA_4SM904GMMA26MMA_64x128x16_F32F16F16_SSILNSQ_5MajorE0ELSS_1ELNSQ_7ScaleInE1ELST_1EEEEEENSA_6LayoutINSB_IJSE_SE_SE_EEENSB_IJNSC_ILi0EEESY_SY_EEEEENSB_IJNSA_10UnderscoreES11_S11_EEEEENS7_6detail26Sm90ImplicitGemmTileTraitsINSA_20SM90_TMA_LOAD_IM2COLENSA_14ComposedLayoutINSA_7SwizzleILi3ELi4ELi3EEENSA_18smem_ptr_flag_bitsILi16EEENSW_INSB_IJNSB_IJNSC_ILi8EEENSC_ILi16EEEEEENSB_IJSJ_SE_EEENSB_IJSE_NSC_ILi7EEEEEEEEENSB_IJNSB_IJSJ_NSC_ILi512EEEEEENSB_IJSE_SY_EEENSB_IJSY_NSC_ILi8192EEEEEEEEEEEEEvEENS15_INSA_23SM90_TMA_LOAD_MULTICASTENS17_IS19_S1B_NSW_INSB_IJNSB_IJSJ_SD_EEENSB_IJS1C_S1C_EEES1H_EEENSB_IJNSB_IJSE_NSC_ILi4096EEEEEES1K_S1N_EEEEEEEvEEEENS_8epilogue10collective6detail29Sm90TmaWarpSpecializedAdapterINS24_15DefaultEpilogueISM_NSB_IJNSB_IJllllEEESE_SY_EEES29_NS23_6thread17LinearCombinationISM_Li1EffLNS2A_9ScaleType4KindE0ELNS_15FloatRoundStyleE2ESM_EENS_4gemm15EpilogueDefaultEEEEEvvEEEEvNT_6ParamsE,"ax",@progbits
	.align	128
.text._ZN7cutlass13device_kernelINS_4conv6kernel13ConvUniversalINS1_16ConvProblemShapeILNS1_8OperatorE1ELi3EEENS1_10collective14CollectiveConvINS1_46MainloopSm90TmaGmmaWarpSpecializedImplicitGemmILS5_1ELi7ELi3EN4cute5tupleIJNSA_1CILi2EEENSC_ILi1EEESE_EEENS1_36KernelImplicitTmaWarpSpecializedSm90ELi1EEENSB_IJNSC_ILi128EEESI_NSB_IJNSC_ILi64EEEEEEEEENS_6half_tESM_NSA_8TiledMMAINSA_8MMA_AtomIJNSA_4SM904GMMA26MMA_64x128x16_F32F16F16_SSILNSQ_5MajorE0ELSS_1ELNSQ_7ScaleInE1ELST_1EEEEEENSA_6LayoutINSB_IJSE_SE_SE_EEENSB_IJNSC_ILi0EEESY_SY_EEEEENSB_IJNSA_10UnderscoreES11_S11_EEEEENS7_6detail26Sm90ImplicitGemmTileTraitsINSA_20SM90_TMA_LOAD_IM2COLENSA_14ComposedLayoutINSA_7SwizzleILi3ELi4ELi3EEENSA_18smem_ptr_flag_bitsILi16EEENSW_INSB_IJNSB_IJNSC_ILi8EEENSC_ILi16EEEEEENSB_IJSJ_SE_EEENSB_IJSE_NSC_ILi7EEEEEEEEENSB_IJNSB_IJSJ_NSC_ILi512EEEEEENSB_IJSE_SY_EEENSB_IJSY_NSC_ILi8192EEEEEEEEEEEEEvEENS15_INSA_23SM90_TMA_LOAD_MULTICASTENS17_IS19_S1B_NSW_INSB_IJNSB_IJSJ_SD_EEENSB_IJS1C_S1C_EEES1H_EEENSB_IJNSB_IJSE_NSC_ILi4096EEEEEES1K_S1N_EEEEEEEvEEEENS_8epilogue10collective6detail29Sm90TmaWarpSpecializedAdapterINS24_15DefaultEpilogueISM_NSB_IJNSB_IJllllEEESE_SY_EEES29_NS23_6thread17LinearCombinationISM_Li1EffLNS2A_9ScaleType4KindE0ELNS_15FloatRoundStyleE2ESM_EENS_4gemm15EpilogueDefaultEEEEEvvEEEEvNT_6ParamsE:
        .type           _ZN7cutlass13device_kernelINS_4conv6kernel13ConvUniversalINS1_16ConvProblemShapeILNS1_8OperatorE1ELi3EEENS1_10collective14CollectiveConvINS1_46MainloopSm90TmaGmmaWarpSpecializedImplicitGemmILS5_1ELi7ELi3EN4cute5tupleIJNSA_1CILi2EEENSC_ILi1EEESE_EEENS1_36KernelImplicitTmaWarpSpecializedSm90ELi1EEENSB_IJNSC_ILi128EEESI_NSB_IJNSC_ILi64EEEEEEEEENS_6half_tESM_NSA_8TiledMMAINSA_8MMA_AtomIJNSA_4SM904GMMA26MMA_64x128x16_F32F16F16_SSILNSQ_5MajorE0ELSS_1ELNSQ_7ScaleInE1ELST_1EEEEEENSA_6LayoutINSB_IJSE_SE_SE_EEENSB_IJNSC_ILi0EEESY_SY_EEEEENSB_IJNSA_10UnderscoreES11_S11_EEEEENS7_6detail26Sm90ImplicitGemmTileTraitsINSA_20SM90_TMA_LOAD_IM2COLENSA_14ComposedLayoutINSA_7SwizzleILi3ELi4ELi3EEENSA_18smem_ptr_flag_bitsILi16EEENSW_INSB_IJNSB_IJNSC_ILi8EEENSC_ILi16EEEEEENSB_IJSJ_SE_EEENSB_IJSE_NSC_ILi7EEEEEEEEENSB_IJNSB_IJSJ_NSC_ILi512EEEEEENSB_IJSE_SY_EEENSB_IJSY_NSC_ILi8192EEEEEEEEEEEEEvEENS15_INSA_23SM90_TMA_LOAD_MULTICASTENS17_IS19_S1B_NSW_INSB_IJNSB_IJSJ_SD_EEENSB_IJS1C_S1C_EEES1H_EEENSB_IJNSB_IJSE_NSC_ILi4096EEEEEES1K_S1N_EEEEEEEvEEEENS_8epilogue10collective6detail29Sm90TmaWarpSpecializedAdapterINS24_15DefaultEpilogueISM_NSB_IJNSB_IJllllEEESE_SY_EEES29_NS23_6thread17LinearCombinationISM_Li1EffLNS2A_9ScaleType4KindE0ELNS_15FloatRoundStyleE2ESM_EENS_4gemm15EpilogueDefaultEEEEEvvEEEEvNT_6ParamsE,@function
        .size           _ZN7cutlass13device_kernelINS_4conv6kernel13ConvUniversalINS1_16ConvProblemShapeILNS1_8OperatorE1ELi3EEENS1_10collective14CollectiveConvINS1_46MainloopSm90TmaGmmaWarpSpecializedImplicitGemmILS5_1ELi7ELi3EN4cute5tupleIJNSA_1CILi2EEENSC_ILi1EEESE_EEENS1_36KernelImplicitTmaWarpSpecializedSm90ELi1EEENSB_IJNSC_ILi128EEESI_NSB_IJNSC_ILi64EEEEEEEEENS_6half_tESM_NSA_8TiledMMAINSA_8MMA_AtomIJNSA_4SM904GMMA26MMA_64x128x16_F32F16F16_SSILNSQ_5MajorE0ELSS_1ELNSQ_7ScaleInE1ELST_1EEEEEENSA_6LayoutINSB_IJSE_SE_SE_EEENSB_IJNSC_ILi0EEESY_SY_EEEEENSB_IJNSA_10UnderscoreES11_S11_EEEEENS7_6detail26Sm90ImplicitGemmTileTraitsINSA_20SM90_TMA_LOAD_IM2COLENSA_14ComposedLayoutINSA_7SwizzleILi3ELi4ELi3EEENSA_18smem_ptr_flag_bitsILi16EEENSW_INSB_IJNSB_IJNSC_ILi8EEENSC_ILi16EEEEEENSB_IJSJ_SE_EEENSB_IJSE_NSC_ILi7EEEEEEEEENSB_IJNSB_IJSJ_NSC_ILi512EEEEEENSB_IJSE_SY_EEENSB_IJSY_NSC_ILi8192EEEEEEEEEEEEEvEENS15_INSA_23SM90_TMA_LOAD_MULTICASTENS17_IS19_S1B_NSW_INSB_IJNSB_IJSJ_SD_EEENSB_IJS1C_S1C_EEES1H_EEENSB_IJNSB_IJSE_NSC_ILi4096EEEEEES1K_S1N_EEEEEEEvEEEENS_8epilogue10collective6detail29Sm90TmaWarpSpecializedAdapterINS24_15DefaultEpilogueISM_NSB_IJNSB_IJllllEEESE_SY_EEES29_NS23_6thread17LinearCombinationISM_Li1EffLNS2A_9ScaleType4KindE0ELNS_15FloatRoundStyleE2ESM_EENS_4gemm15EpilogueDefaultEEEEEvvEEEEvNT_6ParamsE,(.L_x_294 - _ZN7cutlass13device_kernelINS_4conv6kernel13ConvUniversalINS1_16ConvProblemShapeILNS1_8OperatorE1ELi3EEENS1_10collective14CollectiveConvINS1_46MainloopSm90TmaGmmaWarpSpecializedImplicitGemmILS5_1ELi7ELi3EN4cute5tupleIJNSA_1CILi2EEENSC_ILi1EEESE_EEENS1_36KernelImplicitTmaWarpSpecializedSm90ELi1EEENSB_IJNSC_ILi128EEESI_NSB_IJNSC_ILi64EEEEEEEEENS_6half_tESM_NSA_8TiledMMAINSA_8MMA_AtomIJNSA_4SM904GMMA26MMA_64x128x16_F32F16F16_SSILNSQ_5MajorE0ELSS_1ELNSQ_7ScaleInE1ELST_1EEEEEENSA_6LayoutINSB_IJSE_SE_SE_EEENSB_IJNSC_ILi0EEESY_SY_EEEEENSB_IJNSA_10UnderscoreES11_S11_EEEEENS7_6detail26Sm90ImplicitGemmTileTraitsINSA_20SM90_TMA_LOAD_IM2COLENSA_14ComposedLayoutINSA_7SwizzleILi3ELi4ELi3EEENSA_18smem_ptr_flag_bitsILi16EEENSW_INSB_IJNSB_IJNSC_ILi8EEENSC_ILi16EEEEEENSB_IJSJ_SE_EEENSB_IJSE_NSC_ILi7EEEEEEEEENSB_IJNSB_IJSJ_NSC_ILi512EEEEEENSB_IJSE_SY_EEENSB_IJSY_NSC_ILi8192EEEEEEEEEEEEEvEENS15_INSA_23SM90_TMA_LOAD_MULTICASTENS17_IS19_S1B_NSW_INSB_IJNSB_IJSJ_SD_EEENSB_IJS1C_S1C_EEES1H_EEENSB_IJNSB_IJSE_NSC_ILi4096EEEEEES1K_S1N_EEEEEEEvEEEENS_8epilogue10collective6detail29Sm90TmaWarpSpecializedAdapterINS24_15DefaultEpilogueISM_NSB_IJNSB_IJllllEEESE_SY_EEES29_NS23_6thread17LinearCombinationISM_Li1EffLNS2A_9ScaleType4KindE0ELNS_15FloatRoundStyleE2ESM_EENS_4gemm15EpilogueDefaultEEEEEvvEEEEvNT_6ParamsE)
        .other          _ZN7cutlass13device_kernelINS_4conv6kernel13ConvUniversalINS1_16ConvProblemShapeILNS1_8OperatorE1ELi3EEENS1_10collective14CollectiveConvINS1_46MainloopSm90TmaGmmaWarpSpecializedImplicitGemmILS5_1ELi7ELi3EN4cute5tupleIJNSA_1CILi2EEENSC_ILi1EEESE_EEENS1_36KernelImplicitTmaWarpSpecializedSm90ELi1EEENSB_IJNSC_ILi128EEESI_NSB_IJNSC_ILi64EEEEEEEEENS_6half_tESM_NSA_8TiledMMAINSA_8MMA_AtomIJNSA_4SM904GMMA26MMA_64x128x16_F32F16F16_SSILNSQ_5MajorE0ELSS_1ELNSQ_7ScaleInE1ELST_1EEEEEENSA_6LayoutINSB_IJSE_SE_SE_EEENSB_IJNSC_ILi0EEESY_SY_EEEEENSB_IJNSA_10UnderscoreES11_S11_EEEEENS7_6detail26Sm90ImplicitGemmTileTraitsINSA_20SM90_TMA_LOAD_IM2COLENSA_14ComposedLayoutINSA_7SwizzleILi3ELi4ELi3EEENSA_18smem_ptr_flag_bitsILi16EEENSW_INSB_IJNSB_IJNSC_ILi8EEENSC_ILi16EEEEEENSB_IJSJ_SE_EEENSB_IJSE_NSC_ILi7EEEEEEEEENSB_IJNSB_IJSJ_NSC_ILi512EEEEEENSB_IJSE_SY_EEENSB_IJSY_NSC_ILi8192EEEEEEEEEEEEEvEENS15_INSA_23SM90_TMA_LOAD_MULTICASTENS17_IS19_S1B_NSW_INSB_IJNSB_IJSJ_SD_EEENSB_IJS1C_S1C_EEES1H_EEENSB_IJNSB_IJSE_NSC_ILi4096EEEEEES1K_S1N_EEEEEEEvEEEENS_8epilogue10collective6detail29Sm90TmaWarpSpecializedAdapterINS24_15DefaultEpilogueISM_NSB_IJNSB_IJllllEEESE_SY_EEES29_NS23_6thread17LinearCombinationISM_Li1EffLNS2A_9ScaleType4KindE0ELNS_15FloatRoundStyleE2ESM_EENS_4gemm15EpilogueDefaultEEEEEvvEEEEvNT_6ParamsE,@"STO_CUDA_ENTRY STV_DEFAULT"
_ZN7cutlass13device_kernelINS_4conv6kernel13ConvUniversalINS1_16ConvProblemShapeILNS1_8OperatorE1ELi3EEENS1_10collective14CollectiveConvINS1_46MainloopSm90TmaGmmaWarpSpecializedImplicitGemmILS5_1ELi7ELi3EN4cute5tupleIJNSA_1CILi2EEENSC_ILi1EEESE_EEENS1_36KernelImplicitTmaWarpSpecializedSm90ELi1EEENSB_IJNSC_ILi128EEESI_NSB_IJNSC_ILi64EEEEEEEEENS_6half_tESM_NSA_8TiledMMAINSA_8MMA_AtomIJNSA_4SM904GMMA26MMA_64x128x16_F32F16F16_SSILNSQ_5MajorE0ELSS_1ELNSQ_7ScaleInE1ELST_1EEEEEENSA_6LayoutINSB_IJSE_SE_SE_EEENSB_IJNSC_ILi0EEESY_SY_EEEEENSB_IJNSA_10UnderscoreES11_S11_EEEEENS7_6detail26Sm90ImplicitGemmTileTraitsINSA_20SM90_TMA_LOAD_IM2COLENSA_14ComposedLayoutINSA_7SwizzleILi3ELi4ELi3EEENSA_18smem_ptr_flag_bitsILi16EEENSW_INSB_IJNSB_IJNSC_ILi8EEENSC_ILi16EEEEEENSB_IJSJ_SE_EEENSB_IJSE_NSC_ILi7EEEEEEEEENSB_IJNSB_IJSJ_NSC_ILi512EEEEEENSB_IJSE_SY_EEENSB_IJSY_NSC_ILi8192EEEEEEEEEEEEEvEENS15_INSA_23SM90_TMA_LOAD_MULTICASTENS17_IS19_S1B_NSW_INSB_IJNSB_IJSJ_SD_EEENSB_IJS1C_S1C_EEES1H_EEENSB_IJNSB_IJSE_NSC_ILi4096EEEEEES1K_S1N_EEEEEEEvEEEENS_8epilogue10collective6detail29Sm90TmaWarpSpecializedAdapterINS24_15DefaultEpilogueISM_NSB_IJNSB_IJllllEEESE_SY_EEES29_NS23_6thread17LinearCombinationISM_Li1EffLNS2A_9ScaleType4KindE0ELNS_15FloatRoundStyleE2ESM_EENS_4gemm15EpilogueDefaultEEEEEvvEEEEvNT_6ParamsE:
[----:B------:R-:W-:Y:S01]  /*0000*/  LDC R1, c[0x0][0x28] ;  /* 0x00000a00ff017b82 */ /* 0x000fe20000000800 */
[----:B------:R-:W0:Y:S01]  /*0010*/  S2R R11, SR_TID.X ;  /* 0x00000000000b7919 */ /* 0x000e220000002100 */
[----:B------:R-:W-:Y:S01]  /*0020*/  ELECT P0, URZ, PT ;  /* 0x00000000003f782f */ /* 0x000fe20003800000 */
[----:B------:R-:W-:Y:S01]  /*0030*/  BSSY B0, `(.L_x_0) ;  /* 0x0000010000007945 */ /* 0x000fe20003800000 */
[----:B------:R-:W1:Y:S01]  /*0040*/  S2R R12, SR_CTAID.X ;  /* 0x00000000000c7919 */ /* 0x000e620000002500 */
[--C-:B0-----:R-:W-:Y:S02]  /*0050*/  SHF.R.U32.HI R0, RZ, 0x5, R11.reuse ;  /* 0x00000005ff007819 */ /* 0x101fe4000001160b */
[----:B------:R-:W-:-:S03]  /*0060*/  SHF.R.U32.HI R3, RZ, 0x7, R11 ;  /* 0x00000007ff037819 */ /* 0x000fc6000001160b */
[----:B------:R-:W0:Y:S04]  /*0070*/  SHFL.IDX PT, R2, R0, RZ, 0x1f ;  /* 0x00001fff00027589 */ /* 0x000e2800000e0000 */
[----:B------:R2:W3:Y:S01]  /*0080*/  SHFL.IDX PT, R10, R3, RZ, 0x1f ;  /* 0x00001fff030a7589 */ /* 0x0004e200000e0000 */
[----:B0-----:R-:W-:-:S13]  /*0090*/  ISETP.NE.OR P0, PT, R2, RZ, !P0 ;  /* 0x000000ff0200720c */ /* 0x001fda0004705670 */
[----:B-123--:R-:W-:Y:S05]  /*00a0*/  @P0 BRA `(.L_x_1) ;  /* 0x0000000000200947 */ /* 0x00efea0003800000 */
[----:B------:R-:W-:Y:S02]  /*00b0*/  ULDC.64 UR4, c[0x0][0x198] ;  /* 0x0000660000047ab9 */ /* 0x000fe40000000a00 */
[----:B------:R-:W-:Y:S02]  /*00c0*/  UIADD3 UR6, UP0, UR4, 0xf0, URZ ;  /* 0x000000f004067890 */ /* 0x000fe4000ff1e03f */
[----:B------:R-:W-:Y:S02]  /*00d0*/  UIADD3 UR4, UP1, UR4, 0x270, URZ ;  /* 0x0000027004047890 */ /* 0x000fe4000ff3e03f */
[----:B------:R-:W-:Y:S02]  /*00e0*/  UIADD3.X UR7, URZ, UR5, URZ, UP0, !UPT ;  /* 0x000000053f077290 */ /* 0x000fe400087fe43f */
[----:B------:R-:W-:-:S07]  /*00f0*/  UIADD3.X UR5, URZ, UR5, URZ, UP1, !UPT ;  /* 0x000000053f057290 */ /* 0x000fce0008ffe43f */
[----:B------:R0:W-:Y:S02]  /*0100*/  UTMACCTL.PF [UR6] ;  /* 0x00000000060079b9 */ /* 0x0001e40008040000 */
[----:B------:R0:W-:Y:S02]  /*0110*/  UTMACCTL.PF [UR4] ;  /* 0x00000000040079b9 */ /* 0x0001e40008040000 */
[----:B0-----:R-:W-:Y:S01]  /*0120*/  NOP ;  /* 0x0000000000007918 */ /* 0x001fe20000000000 */
.L_x_1:
[----:B------:R-:W-:Y:S05]  /*0130*/  BSYNC B0 ;  /* 0x0000000000007941 */ /* 0x000fea0003800000 */
.L_x_0:
[----:B------:R-:W0:Y:S01]  /*0140*/  SHFL.IDX PT, R0, R0, RZ, 0x1f ;  /* 0x00001fff00007589 */ /* 0x000e2200000e0000 */
[----:B------:R-:W-:Y:S02]  /*0150*/  SHF.R.S32.HI R4, RZ, 0x1f, R11 ;  /* 0x0000001fff047819 */ /* 0x000fe4000001140b */
[----:B------:R-:W-:Y:S01]  /*0160*/  I2FP.F32.U32 R6, R12 ;  /* 0x0000000c00067245 */ /* 0x000fe20000201000 */
[----:B------:R-:W1:Y:S01]  /*0170*/  S2R R13, SR_CTAID.Y ;  /* 0x00000000000d7919 */ /* 0x000e620000002600 */
[----:B------:R-:W-:-:S04]  /*0180*/  LEA.HI R4, R4, R11, RZ, 0x7 ;  /* 0x0000000b04047211 */ /* 0x000fc800078f38ff */
[----:B------:R-:W-:-:S05]  /*0190*/  LOP3.LUT R4, R4, 0xffffff80, RZ, 0xc0, !PT ;  /* 0xffffff8004047812 */ /* 0x000fca00078ec0ff */
[----:B------:R-:W-:-:S05]  /*01a0*/  IMAD.IADD R14, R11, 0x1, -R4 ;  /* 0x000000010b0e7824 */ /* 0x000fca00078e0a04 */
[----:B------:R-:W-:-:S04]  /*01b0*/  SHF.R.S32.HI R3, RZ, 0x1f, R14 ;  /* 0x0000001fff037819 */ /* 0x000fc8000001140e */
[----:B------:R-:W-:Y:S02]  /*01c0*/  LEA.HI R3, R3, R14, RZ, 0x3 ;  /* 0x0000000e03037211 */ /* 0x000fe400078f18ff */
[----:B0-----:R-:W-:Y:S02]  /*01d0*/  ISETP.NE.AND P0, PT, R0, RZ, PT ;  /* 0x000000ff0000720c */ /* 0x001fe40003f05270 */
[--C-:B------:R-:W-:Y:S02]  /*01e0*/  SHF.R.S32.HI R4, RZ, 0x3, R3.reuse ;  /* 0x00000003ff047819 */ /* 0x100fe40000011403 */
[----:B------:R-:W-:Y:S02]  /*01f0*/  SHF.R.S32.HI R3, RZ, 0x1f, R3 ;  /* 0x0000001fff037819 */ /* 0x000fe40000011403 */
[----:B------:R-:W-:-:S07]  /*0200*/  SHF.R.S32.HI R5, RZ, 0x1f, R0 ;  /* 0x0000001fff057819 */ /* 0x000fce0000011400 */
[----:B-1----:R-:W-:Y:S05]  /*0210*/  @P0 BRA `(.L_x_2) ;  /* 0x0000000000700947 */ /* 0x002fea0003800000 */
[----:B------:R-:W0:Y:S01]  /*0220*/  S2UR UR8, SR_CgaCtaId ;  /* 0x00000000000879c3 */ /* 0x000e220000008800 */
[----:B------:R-:W-:Y:S01]  /*0230*/  UMOV UR4, 0x400 ;  /* 0x0000040000047882 */ /* 0x000fe20000000000 */
[----:B------:R-:W-:Y:S01]  /*0240*/  UMOV UR5, 0x1 ;  /* 0x0000000100057882 */ /* 0x000fe20000000000 */
[----:B------:R-:W-:Y:S01]  /*0250*/  UMOV UR6, 0x2 ;  /* 0x0000000200067882 */ /* 0x000fe20000000000 */
[----:B------:R-:W-:Y:S01]  /*0260*/  ELECT P0, URZ, PT ;  /* 0x00000000003f782f */ /* 0x000fe20003800000 */
[----:B------:R-:W-:-:S04]  /*0270*/  UIADD3 UR6, -UR6, 0x100000, URZ ;  /* 0x0010000006067890 */ /* 0x000fc8000fffe13f */
[----:B------:R-:W-:Y:S02]  /*0280*/  USHF.L.U32 UR7, UR6, 0xb, URZ ;  /* 0x0000000b06077899 */ /* 0x000fe4000800063f */
[----:B------:R-:W-:Y:S02]  /*0290*/  USHF.L.U32 UR6, UR6, 0x1, URZ ;  /* 0x0000000106067899 */ /* 0x000fe4000800063f */
[----:B0-----:R-:W-:Y:S02]  /*02a0*/  ULEA UR8, UR8, UR4, 0x18 ;  /* 0x0000000408087291 */ /* 0x001fe4000f8ec03f */
[----:B------:R-:W-:-:S04]  /*02b0*/  UIADD3 UR4, -UR5, 0x100000, URZ ;  /* 0x0010000005047890 */ /* 0x000fc8000fffe13f */
[----:B------:R-:W-:Y:S02]  /*02c0*/  USHF.L.U32 UR5, UR4, 0xb, URZ ;  /* 0x0000000b04057899 */ /* 0x000fe4000800063f */
[----:B------:R-:W-:Y:S01]  /*02d0*/  USHF.L.U32 UR4, UR4, 0x1, URZ ;  /* 0x0000000104047899 */ /* 0x000fe2000800063f */
[----:B------:R-:W0:Y:S11]  /*02e0*/  FENCE.VIEW.ASYNC.S ;  /* 0x00000000000073c6 */ /* 0x000e360000000000 */
[----:B0-----:R0:W1:Y:S01]  /*02f0*/  SYNCS.EXCH.64 URZ, [UR8+0x38000], UR4 ;  /* 0x03800004083f75b2 */ /* 0x0010620008000100 */
[----:B------:R0:W2:Y:S01]  /*0300*/  SYNCS.EXCH.64 URZ, [UR8+0x38038], UR6 ;  /* 0x03803806083f75b2 */ /* 0x0000a20008000100 */
[----:B------:R0:W3:Y:S01]  /*0310*/  SYNCS.EXCH.64 URZ, [UR8+0x38008], UR4 ;  /* 0x03800804083f75b2 */ /* 0x0000e20008000100 */
[----:B------:R0:W4:Y:S01]  /*0320*/  SYNCS.EXCH.64 URZ, [UR8+0x38040], UR6 ;  /* 0x03804006083f75b2 */ /* 0x0001220008000100 */
[----:B------:R0:W0:Y:S01]  /*0330*/  SYNCS.EXCH.64 URZ, [UR8+0x38010], UR4 ;  /* 0x03801004083f75b2 */ /* 0x0000220008000100 */
        /* <DEDUP_REMOVED lines=9> */
[----:B------:R-:W-:Y:S01]  /*03d0*/  NOP ;  /* 0x0000000000007918 */ /* 0x000fe20000000000 */
.L_x_2:
[----:B0-----:R-:W-:Y:S01]  /*03e0*/  ULDC UR4, c[0x0][0x150] ;  /* 0x0000540000047ab9 */ /* 0x001fe20000000800 */
[----:B------:R-:W-:Y:S01]  /*03f0*/  LEA.HI R3, R3, R4, RZ, 0x2 ;  /* 0x0000000403037211 */ /* 0x000fe200078f10ff */
[----:B------:R-:W-:Y:S01]  /*0400*/  FMUL R6, R6, UR4 ;  /* 0x0000000406067c20 */ /* 0x000fe20008400000 */
[----:B------:R-:W-:Y:S01]  /*0410*/  LEA.HI R5, R5, R0, RZ, 0x2 ;  /* 0x0000000005057211 */ /* 0x000fe200078f10ff */
[----:B------:R-:W-:Y:S01]  /*0420*/  ULDC UR4, c[0x0][0x154] ;  /* 0x0000550000047ab9 */ /* 0x000fe20000000800 */
[----:B------:R-:W-:Y:S01]  /*0430*/  LOP3.LUT R3, R3, 0xfffffffc, RZ, 0xc0, !PT ;  /* 0xfffffffc03037812 */ /* 0x000fe200078ec0ff */
[----:B------:R-:W0:Y:S01]  /*0440*/  LDC R8, c[0x0][0x140] ;  /* 0x00005000ff087b82 */ /* 0x000e220000000800 */
[----:B------:R-:W-:Y:S01]  /*0450*/  LOP3.LUT R5, R5, 0x3ffffffc, RZ, 0xc0, !PT ;  /* 0x3ffffffc05057812 */ /* 0x000fe200078ec0ff */
[----:B------:R-:W5:Y:S01]  /*0460*/  F2I.U32.TRUNC.NTZ R6, R6 ;  /* 0x0000000600067305 */ /* 0x000f62000020f000 */
[----:B------:R-:W-:Y:S01]  /*0470*/  LOP3.LUT P0, RZ, R14, 0x7, RZ, 0xc0, !PT ;  /* 0x000000070eff7812 */ /* 0x000fe2000780c0ff */
[----:B------:R-:W-:Y:S01]  /*0480*/  IMAD.IADD R3, R4, 0x1, -R3 ;  /* 0x0000000104037824 */ /* 0x000fe200078e0a03 */
[----:B------:R-:W-:Y:S01]  /*0490*/  I2FP.F32.U32 R4, R13 ;  /* 0x0000000d00047245 */ /* 0x000fe20000201000 */
[----:B------:R-:W-:Y:S01]  /*04a0*/  IMAD.IADD R0, R0, 0x1, -R5 ;  /* 0x0000000100007824 */ /* 0x000fe200078e0a05 */
[----:B------:R-:W-:Y:S01]  /*04b0*/  ISETP.NE.AND P3, PT, R10, 0x1, PT ;  /* 0x000000010a00780c */ /* 0x000fe20003f65270 */
[----:B------:R-:W-:Y:S01]  /*04c0*/  NOP ;  /* 0x0000000000007918 */ /* 0x000fe20000000000 */
[----:B------:R-:W-:Y:S01]  /*04d0*/  NOP ;  /* 0x0000000000007918 */ /* 0x000fe20000000000 */
[----:B------:R-:W-:-:S02]  /*04e0*/  IMAD R0, R0, 0x4, R3 ;  /* 0x0000000400007824 */ /* 0x000fc400078e0203 */
[----:B------:R-:W-:Y:S01]  /*04f0*/  FMUL R7, R4, UR4 ;  /* 0x0000000404077c20 */ /* 0x000fe20008400000 */
[----:B------:R-:W-:Y:S02]  /*0500*/  ULDC UR4, c[0x0][0x144] ;  /* 0x0000510000047ab9 */ /* 0x000fe40000000800 */
[C---:B------:R-:W-:Y:S01]  /*0510*/  LEA.HI R3, R0.reuse, R0, RZ, 0x1 ;  /* 0x0000000000037211 */ /* 0x040fe200078f08ff */
[----:B-----5:R-:W-:Y:S02]  /*0520*/  IMAD.MOV R5, RZ, RZ, -R6 ;  /* 0x000000ffff057224 */ /* 0x020fe400078e0a06 */
[----:B------:R-:W5:Y:S01]  /*0530*/  F2I.U32.TRUNC.NTZ R7, R7 ;  /* 0x0000000700077305 */ /* 0x000f62000020f000 */
[----:B------:R-:W-:Y:S01]  /*0540*/  LOP3.LUT R3, R3, 0xfffffffe, RZ, 0xc0, !PT ;  /* 0xfffffffe03037812 */ /* 0x000fe200078ec0ff */
[----:B------:R-:W-:Y:S01]  /*0550*/  IMAD R4, R5, UR4, R12 ;  /* 0x0000000405047c24 */ /* 0x000fe2000f8e020c */
[----:B------:R-:W-:Y:S01]  /*0560*/  ULDC UR4, c[0x0][0x148] ;  /* 0x0000520000047ab9 */ /* 0x000fe20000000800 */
[----:B------:R-:W-:Y:S01]  /*0570*/  IMAD.SHL.U32 R5, R0, 0x4, RZ ;  /* 0x0000000400057824 */ /* 0x000fe200078e00ff */
[----:B0-----:R-:W-:Y:S01]  /*0580*/  ISETP.EQ.U32.AND P1, PT, R8, 0x1, PT ;  /* 0x000000010800780c */ /* 0x001fe20003f22070 */
[----:B------:R-:W-:-:S03]  /*0590*/  IMAD.IADD R3, R0, 0x1, -R3 ;  /* 0x0000000100037824 */ /* 0x000fc600078e0a03 */
[----:B------:R-:W-:Y:S02]  /*05a0*/  LOP3.LUT R0, R0, 0xc, R5, 0x78, !PT ;  /* 0x0000000c00007812 */ /* 0x000fe400078e7805 */
[----:B------:R-:W-:Y:S02]  /*05b0*/  ISETP.NE.AND P4, PT, R3, R4, PT ;  /* 0x000000040300720c */ /* 0x000fe40003f85270 */
[----:B------:R-:W-:Y:S01]  /*05c0*/  SHF.R.S32.HI R3, RZ, 0x1f, R2 ;  /* 0x0000001fff037819 */ /* 0x000fe20000011402 */
[----:B-----5:R-:W-:Y:S01]  /*05d0*/  IMAD.MOV R6, RZ, RZ, -R7 ;  /* 0x000000ffff067224 */ /* 0x020fe200078e0a07 */
[----:B------:R-:W-:Y:S02]  /*05e0*/  ISETP.LT.U32.AND P0, PT, R0, 0x2, !P0 ;  /* 0x000000020000780c */ /* 0x000fe40004701070 */
[----:B------:R-:W-:Y:S01]  /*05f0*/  LEA.HI R3, R3, R2, RZ, 0x2 ;  /* 0x0000000203037211 */ /* 0x000fe200078f10ff */
[----:B------:R-:W-:-:S03]  /*0600*/  IMAD R7, R6, UR4, R13 ;  /* 0x0000000406077c24 */ /* 0x000fc6000f8e020d */
[----:B------:R-:W-:-:S03]  /*0610*/  LOP3.LUT R3, R3, 0xfffffffc, RZ, 0xc0, !PT ;  /* 0xfffffffc03037812 */ /* 0x000fc600078ec0ff */
[----:B------:R-:W-:Y:S02]  /*0620*/  @P4 LEA.HI R4, R0, R0, RZ, 0x1 ;  /* 0x0000000000044211 */ /* 0x000fe400078f08ff */
[----:B------:R-:W-:Y:S01]  /*0630*/  IMAD.IADD R5, R2, 0x1, -R3 ;  /* 0x0000000102057824 */ /* 0x000fe200078e0a03 */
[----:B------:R-:W-:Y:S02]  /*0640*/  SEL R3, RZ, 0x1, !P0 ;  /* 0x00000001ff037807 */ /* 0x000fe40004000000 */
[----:B------:R-:W-:Y:S02]  /*0650*/  @P4 SHF.R.S32.HI R4, RZ, 0x1, R4 ;  /* 0x00000001ff044819 */ /* 0x000fe40000011404 */
[----:B------:R-:W-:Y:S02]  /*0660*/  LOP3.LUT P2, RZ, R10, R5, RZ, 0xfc, !PT ;  /* 0x000000050aff7212 */ /* 0x000fe4000784fcff */
[----:B------:R-:W-:Y:S01]  /*0670*/  @P4 ISETP.NE.AND P5, PT, R4, R7, PT ;  /* 0x000000070400420c */ /* 0x000fe20003fa5270 */
[----:B------:R-:W-:Y:S01]  /*0680*/  IMAD.MOV.U32 R4, RZ, RZ, 0x1 ;  /* 0x00000001ff047424 */ /* 0x000fe200078e00ff */
[----:B------:R-:W-:-:S02]  /*0690*/  SEL R2, RZ, 0x1, P2 ;  /* 0x00000001ff027807 */ /* 0x000fc40001000000 */
[----:B------:R-:W-:Y:S02]  /*06a0*/  @P4 SEL R4, RZ, 0x1, P5 ;  /* 0x00000001ff044807 */ /* 0x000fe40002800000 */
[----:B------:R-:W-:Y:S02]  /*06b0*/  SEL R2, R2, 0x2, P3 ;  /* 0x0000000202027807 */ /* 0x000fe40001800000 */
[----:B------:R-:W-:Y:S01]  /*06c0*/  LOP3.LUT R4, R4, R3, RZ, 0xc0, !PT ;  /* 0x0000000304047212 */ /* 0x000fe200078ec0ff */
[----:B------:R-:W-:Y:S06]  /*06d0*/  @!P1 BRA `(.L_x_3) ;  /* 0x0000000000089947 */ /* 0x000fec0003800000 */
[----:B-1234-:R-:W-:Y:S01]  /*06e0*/  UCGABAR_ARV ;  /* 0x00000000000079c7 */ /* 0x01efe20008000000 */
[----:B------:R-:W-:Y:S05]  /*06f0*/  BRA `(.L_x_4) ;  /* 0x0000000000047947 */ /* 0x000fea0003800000 */
.L_x_3:
[----:B-1234-:R-:W-:Y:S01]  /*0700*/  NOP ;  /* 0x0000000000007918 */ /* 0x01efe20000000000 */
.L_x_4:
[----:B------:R-:W-:Y:S01]  /*0710*/  ULDC.64 UR4, c[0x0][0x618] ;  /* 0x0001860000047ab9 */ /* 0x000fe20000000a00 */
[----:B------:R-:W-:Y:S01]  /*0720*/  ULDC.64 UR12, c[0x0][0x208] ;  /* 0x00008200000c7ab9 */ /* 0x000fe20000000a00 */
[----:B------:R-:W-:-:S04]  /*0730*/  ISETP.NE.U32.AND P0, PT, RZ, UR4, PT ;  /* 0x00000004ff007c0c */ /* 0x000fc8000bf05070 */
[----:B------:R-:W-:-:S13]  /*0740*/  ISETP.NE.AND.EX P0, PT, RZ, UR5, PT, P0 ;  /* 0x00000005ff007c0c */ /* 0x000fda000bf05300 */
[----:B------:R-:W-:Y:S05]  /*0750*/  @!P0 BRA `(.L_x_5) ;  /* 0x00000000001c8947 */ /* 0x000fea0003800000 */
[----:B------:R-:W0:Y:S02]  /*0760*/  LDC.64 R6, c[0x0][0x618] ;  /* 0x00018600ff067b82 */ /* 0x000e240000000a00 */
[----:B0-----:R-:W2:Y:S02]  /*0770*/  LDG.E.64 R6, desc[UR12][R6.64] ;  /* 0x0000000c06067981 */ /* 0x001ea4000c1e1b00 */
[----:B--2---:R-:W-:-:S04]  /*0780*/  ISETP.NE.U32.AND P0, PT, R6, RZ, PT ;  /* 0x000000ff0600720c */ /* 0x004fc80003f05070 */
[----:B------:R-:W-:-:S13]  /*0790*/  ISETP.NE.AND.EX P0, PT, R7, RZ, PT, P0 ;  /* 0x000000ff0700720c */ /* 0x000fda0003f05300 */
[----:B------:R-:W-:Y:S05]  /*07a0*/  @!P0 BRA `(.L_x_5) ;  /* 0x0000000000088947 */ /* 0x000fea0003800000 */
[----:B------:R0:W5:Y:S01]  /*07b0*/  LD.E R8, desc[UR12][R6.64] ;  /* 0x0000000c06087980 */ /* 0x000162000c101900 */
[----:B------:R-:W-:Y:S05]  /*07c0*/  BRA `(.L_x_6) ;  /* 0x0000000000207947 */ /* 0x000fea0003800000 */
.L_x_5:
[----:B------:R-:W-:Y:S02]  /*07d0*/  ULDC.64 UR4, c[0x0][0x608] ;  /* 0x0001820000047ab9 */ /* 0x000fe40000000a00 */
[----:B------:R-:W-:-:S04]  /*07e0*/  ISETP.NE.U32.AND P0, PT, RZ, UR4, PT ;  /* 0x00000004ff007c0c */ /* 0x000fc8000bf05070 */
[----:B------:R-:W-:-:S13]  /*07f0*/  ISETP.NE.AND.EX P0, PT, RZ, UR5, PT, P0 ;  /* 0x00000005ff007c0c */ /* 0x000fda000bf05300 */
[----:B------:R-:W-:Y:S05]  /*0800*/  @!P0 BRA `(.L_x_7) ;  /* 0x00000000000c8947 */ /* 0x000fea0003800000 */
[----:B------:R-:W0:Y:S02]  /*0810*/  LDC.64 R8, c[0x0][0x608] ;  /* 0x00018200ff087b82 */ /* 0x000e240000000a00 */
[----:B0-----:R1:W5:Y:S01]  /*0820*/  LDG.E R8, desc[UR12][R8.64] ;  /* 0x0000000c08087981 */ /* 0x001362000c1e1900 */
[----:B------:R-:W-:Y:S05]  /*0830*/  BRA `(.L_x_6) ;  /* 0x0000000000047947 */ /* 0x000fea0003800000 */
.L_x_7:
[----:B------:R-:W2:Y:S02]  /*0840*/  LDC R8, c[0x0][0x600] ;  /* 0x00018000ff087b82 */ /* 0x000ea40000000800 */
.L_x_6:
[----:B------:R-:W-:Y:S02]  /*0850*/  ULDC.64 UR4, c[0x0][0x620] ;  /* 0x0001880000047ab9 */ /* 0x000fe40000000a00 */
[----:B------:R-:W-:-:S04]  /*0860*/  ISETP.NE.U32.AND P0, PT, RZ, UR4, PT ;  /* 0x00000004ff007c0c */ /* 0x000fc8000bf05070 */
[----:B------:R-:W-:-:S13]  /*0870*/  ISETP.NE.AND.EX P0, PT, RZ, UR5, PT, P0 ;  /* 0x00000005ff007c0c */ /* 0x000fda000bf05300 */
[----:B------:R-:W-:Y:S05]  /*0880*/  @!P0 BRA `(.L_x_8) ;  /* 0x00000000001c8947 */ /* 0x000fea0003800000 */
[----:B0-----:R-:W0:Y:S02]  /*0890*/  LDC.64 R6, c[0x0][0x620] ;  /* 0x00018800ff067b82 */ /* 0x001e240000000a00 */
[----:B0-----:R-:W3:Y:S02]  /*08a0*/  LDG.E.64 R6, desc[UR12][R6.64] ;  /* 0x0000000c06067981 */ /* 0x001ee4000c1e1b00 */
[----:B---3--:R-:W-:-:S04]  /*08b0*/  ISETP.NE.U32.AND P0, PT, R6, RZ, PT ;  /* 0x000000ff0600720c */ /* 0x008fc80003f05070 */
[----:B------:R-:W-:-:S13]  /*08c0*/  ISETP.NE.AND.EX P0, PT, R7, RZ, PT, P0 ;  /* 0x000000ff0700720c */ /* 0x000fda0003f05300 */
[----:B------:R-:W-:Y:S05]  /*08d0*/  @!P0 BRA `(.L_x_8) ;  /* 0x0000000000088947 */ /* 0x000fea0003800000 */
[----:B-1----:R0:W5:Y:S01]  /*08e0*/  LD.E R9, desc[UR12][R6.64] ;  /* 0x0000000c06097980 */ /* 0x002162000c101900 */
[----:B------:R-:W-:Y:S05]  /*08f0*/  BRA `(.L_x_9) ;  /* 0x0000000000207947 */ /* 0x000fea0003800000 */
.L_x_8:
[----:B------:R-:W-:Y:S02]  /*0900*/  ULDC.64 UR4, c[0x0][0x610] ;  /* 0x0001840000047ab9 */ /* 0x000fe40000000a00 */
[----:B------:R-:W-:-:S04]  /*0910*/  ISETP.NE.U32.AND P0, PT, RZ, UR4, PT ;  /* 0x00000004ff007c0c */ /* 0x000fc8000bf05070 */
[----:B------:R-:W-:-:S13]  /*0920*/  ISETP.NE.AND.EX P0, PT, RZ, UR5, PT, P0 ;  /* 0x00000005ff007c0c */ /* 0x000fda000bf05300 */
[----:B------:R-:W-:Y:S05]  /*0930*/  @!P0 BRA `(.L_x_10) ;  /* 0x00000000000c8947 */ /* 0x000fea0003800000 */
[----:B0-----:R-:W1:Y:S02]  /*0940*/  LDC.64 R6, c[0x0][0x610] ;  /* 0x00018400ff067b82 */ /* 0x001e640000000a00 */
[----:B-1----:R1:W5:Y:S01]  /*0950*/  LDG.E R9, desc[UR12][R6.64] ;  /* 0x0000000c06097981 */ /* 0x002362000c1e1900 */
[----:B------:R-:W-:Y:S05]  /*0960*/  BRA `(.L_x_9) ;  /* 0x0000000000047947 */ /* 0x000fea0003800000 */
.L_x_10:
[----:B-1----:R-:W3:Y:S02]  /*0970*/  LDC R9, c[0x0][0x604] ;  /* 0x00018100ff097b82 */ /* 0x002ee40000000800 */
.L_x_9:
[----:B------:R-:W4:Y:S01]  /*0980*/  LDC R3, c[0x0][0x3e8] ;  /* 0x0000fa00ff037b82 */ /* 0x000f220000000800 */
[----:B------:R-:W-:Y:S01]  /*0990*/  ULDC UR4, c[0x0][0x3dc] ;  /* 0x0000f70000047ab9 */ /* 0x000fe20000000800 */
[----:B------:R-:W-:Y:S01]  /*09a0*/  ULDC.64 UR6, c[0x0][0x3e0] ;  /* 0x0000f80000067ab9 */ /* 0x000fe20000000a00 */
[----:B------:R-:W-:Y:S02]  /*09b0*/  UIADD3 UR4, UR4, 0x3f, URZ ;  /* 0x0000003f04047890 */ /* 0x000fe4000fffe03f */
[----:B------:R-:W-:Y:S02]  /*09c0*/  UIMAD UR6, UR7, UR6, URZ ;  /* 0x00000006070672a4 */ /* 0x000fe4000f8e023f */
[----:B------:R-:W-:-:S04]  /*09d0*/  USHF.R.S32.HI UR5, URZ, 0x1f, UR4 ;  /* 0x0000001f3f057899 */ /* 0x000fc80008011404 */
[----:B------:R-:W-:-:S04]  /*09e0*/  ULEA.HI UR5, UR5, UR4, URZ, 0x6 ;  /* 0x0000000405057291 */ /* 0x000fc8000f8f303f */
[----:B------:R-:W-:Y:S01]  /*09f0*/  USHF.R.S32.HI UR15, URZ, 0x6, UR5 ;  /* 0x000000063f0f7899 */ /* 0x000fe20008011405 */
[----:B----4-:R-:W-:-:S05]  /*0a00*/  IMAD R3, R3, UR6, RZ ;  /* 0x0000000603037c24 */ /* 0x010fca000f8e02ff */
[----:B------:R-:W-:Y:S01]  /*0a10*/  IMAD R3, R3, UR15, RZ ;  /* 0x0000000f03037c24 */ /* 0x000fe2000f8e02ff */
[----:B------:R-:W-:Y:S06]  /*0a20*/  @!P1 BRA `(.L_x_11) ;  /* 0x00000000000c9947 */ /* 0x000fec0003800000 */
[----:B------:R-:W-:Y:S01]  /*0a30*/  UCGABAR_WAIT ;  /* 0x0000000000007dc7 */ /* 0x000fe20008000000 */
[----:B------:R-:W-:Y:S01]  /*0a40*/  CCTL.IVALL ;  /* 0x00000000ff00798f */ /* 0x000fe20002000000 */
[----:B------:R-:W-:Y:S05]  /*0a50*/  BRA `(.L_x_12) ;  /* 0x0000000000047947 */ /* 0x000fea0003800000 */
.L_x_11:
[----:B------:R-:W-:Y:S06]  /*0a60*/  BAR.SYNC.DEFER_BLOCKING 0x0 ;  /* 0x0000000000007b1d */ /* 0x000fec0000010000 */
.L_x_12:
[----:B------:R-:W-:-:S13]  /*0a70*/  ISETP.NE.AND P0, PT, R10, RZ, PT ;  /* 0x000000ff0a00720c */ /* 0x000fda0003f05270 */
[----:B------:R-:W-:Y:S05]  /*0a80*/  @!P0 BRA `(.L_x_13) ;  /* 0x0000008800788947 */ /* 0x000fea0003800000 */
[----:B------:R-:W-:-:S13]  /*0a90*/  ISETP.NE.AND P0, PT, R10, 0x1, PT ;  /* 0x000000010a00780c */ /* 0x000fda0003f05270 */
[----:B------:R-:W-:Y:S05]  /*0aa0*/  @P0 EXIT ;  /* 0x000000000000094d */ /* 0x000fea0003800000 */
[----:B------:R-:W-:Y:S01]  /*0ab0*/  ISETP.GE.AND P0, PT, R3, 0x1, PT ;  /* 0x000000010300780c */ /* 0x000fe20003f06270 */
[----:B------:R-:W-:Y:S01]  /*0ac0*/  UMOV UR4, URZ ;  /* 0x0000003f00047c82 */ /* 0x000fe20008000000 */
[----:B------:R-:W-:Y:S02]  /*0ad0*/  CS2R R86, SRZ ;  /* 0x0000000000567805 */ /* 0x000fe4000001ff00 */
[----:B------:R-:W-:Y:S02]  /*0ae0*/  CS2R R88, SRZ ;  /* 0x0000000000587805 */ /* 0x000fe4000001ff00 */
[----:B------:R-:W-:Y:S02]  /*0af0*/  CS2R R90, SRZ ;  /* 0x00000000005a7805 */ /* 0x000fe4000001ff00 */
[----:B------:R-:W-:Y:S02]  /*0b00*/  CS2R R92, SRZ ;  /* 0x00000000005c7805 */ /* 0x000fe4000001ff00 */
[----:B------:R-:W-:-:S02]  /*0b10*/  CS2R R94, SRZ ;  /* 0x00000000005e7805 */ /* 0x000fc4000001ff00 */
[----:B------:R-:W-:Y:S02]  /*0b20*/  CS2R R96, SRZ ;  /* 0x0000000000607805 */ /* 0x000fe4000001ff00 */
        /* <DEDUP_REMOVED lines=57> */
[----:B------:R-:W-:Y:S01]  /*0ec0*/  CS2R R84, SRZ ;  /* 0x0000000000547805 */ /* 0x000fe2000001ff00 */
[----:B------:R-:W-:Y:S06]  /*0ed0*/  @!P0 BRA `(.L_x_14) ;  /* 0x0000000000d88947 */ /* 0x000fec0003800000 */
[----:B------:R-:W-:-:S04]  /*0ee0*/  LOP3.LUT R5, R2, 0x1, RZ, 0xfc, !PT ;  /* 0x0000000102057812 */ /* 0x000fc800078efcff */
[----:B------:R-:W-:-:S13]  /*0ef0*/  ISETP.NE.AND P1, PT, R5, 0x3, PT ;  /* 0x000000030500780c */ /* 0x000fda0003f25270 */
[----:B------:R-:W-:Y:S05]  /*0f00*/  @!P1 BRA `(.L_x_15) ;  /* 0x0000000000049947 */ /* 0x000fea0003800000 */
[----:B------:R-:W-:Y:S01]  /*0f10*/  BPT.TRAP 0x1 ;  /* 0x000000040000795c */ /* 0x000fe20000300000 */
.L_x_15:
[----:B------:R-:W4:Y:S01]  /*0f20*/  S2UR UR5, SR_CgaCtaId ;  /* 0x00000000000579c3 */ /* 0x000f220000008800 */
[----:B------:R-:W-:Y:S01]  /*0f30*/  SHF.L.U32 R5, RZ, 0x1f, RZ ;  /* 0x0000001fff057819 */ /* 0x000fe200000006ff */
[----:B------:R-:W-:Y:S02]  /*0f40*/  UMOV UR4, 0x400 ;  /* 0x0000040000047882 */ /* 0x000fe40000000000 */
[----:B----4-:R-:W-:-:S12]  /*0f50*/  ULEA UR4, UR5, UR4, 0x18 ;  /* 0x0000000405047291 */ /* 0x010fd8000f8ec03f */
.L_x_16:
[----:B01----:R-:W-:-:S04]  /*0f60*/  IMAD.U32 R6, RZ, RZ, UR4 ;  /* 0x00000004ff067e24 */ /* 0x003fc8000f8e00ff */
[----:B------:R0:W1:Y:S03]  /*0f70*/  SYNCS.PHASECHK.TRANS64.TRYWAIT P1, [R6+URZ+0x38000], R5 ;  /* 0x03800005060075a7 */ /* 0x000066000802017f */
[----:B-1----:R-:W-:Y:S05]  /*0f80*/  @!P1 NANOSLEEP.SYNCS 0x989680 ;  /* 0x009896800000995d */ /* 0x002fea0003900000 */
[----:B------:R-:W1:Y:S02]  /*0f90*/  @!P1 SYNCS.PHASECHK.TRANS64 P1, [R6+URZ+0x38000], R5 ;  /* 0x03800005060095a7 */ /* 0x000e64000802007f */
[----:B-1----:R-:W-:Y:S05]  /*0fa0*/  @!P1 BRA `(.L_x_16) ;  /* 0xfffffffc00ec9947 */ /* 0x002fea000383ffff */
[----:B------:R-:W-:Y:S01]  /*0fb0*/  UIADD3 UR5, UR4, 0x1c000, URZ ;  /* 0x0001c00004057890 */ /* 0x000fe2000fffe03f */
[----:B------:R-:W-:Y:S01]  /*0fc0*/  WARPGROUP.ARRIVE ;  /* 0x00000000000079c5 */ /* 0x000fe20000000000 */
[----:B------:R-:W-:Y:S02]  /*0fd0*/  USHF.R.U32.HI UR4, URZ, 0x4, UR4 ;  /* 0x000000043f047899 */ /* 0x000fe40008011604 */
[----:B------:R-:W-:Y:S02]  /*0fe0*/  USHF.R.U32.HI UR5, URZ, 0x4, UR5 ;  /* 0x000000043f057899 */ /* 0x000fe40008011605 */
[----:B------:R-:W-:Y:S02]  /*0ff0*/  ULOP3.LUT UR4, UR4, 0x3fff, URZ, 0xc0, !UPT ;  /* 0x00003fff04047892 */ /* 0x000fe4000f8ec03f */
[----:B------:R-:W-:Y:S02]  /*1000*/  ULOP3.LUT UR5, UR5, 0x3fff, URZ, 0xc0, !UPT ;  /* 0x00003fff05057892 */ /* 0x000fe4000f8ec03f */
[----:B------:R-:W-:-:S02]  /*1010*/  ULOP3.LUT UR8, UR4, 0x10000, URZ, 0xfc, !UPT ;  /* 0x0001000004087892 */ /* 0x000fc4000f8efc3f */
[----:B------:R-:W-:Y:S01]  /*1020*/  ULOP3.LUT UR9, UR5, 0x2000000, URZ, 0xfc, !UPT ;  /* 0x0200000005097892 */ /* 0x000fe2000f8efc3f */
[----:B------:R-:W-:Y:S02]  /*1030*/  UMOV UR7, 0x40000040 ;  /* 0x4000004000077882 */ /* 0x000fe40000000000 */
[----:B------:R-:W-:Y:S02]  /*1040*/  UMOV UR5, 0x40000040 ;  /* 0x4000004000057882 */ /* 0x000fe40000000000 */
[----:B------:R-:W-:Y:S02]  /*1050*/  UMOV UR4, UR8 ;  /* 0x0000000800047c82 */ /* 0x000fe40008000000 */
[----:B------:R-:W-:Y:S02]  /*1060*/  UMOV UR6, UR9 ;  /* 0x0000000900067c82 */ /* 0x000fe40008000000 */
[----:B------:R-:W-:Y:S01]  /*1070*/  HGMMA.64x128x16.F32 R88, gdesc[UR4].tnspB, RZ, !UPT ;  /* 0x41e00000045879f0 */ /* 0x000fe2000c7008ff */
[----:B------:R-:W-:Y:S01]  /*1080*/  UIADD3 UR4, UR8, 0x200, URZ ;  /* 0x0000020008047890 */ /* 0x000fe2000fffe03f */
[----:B------:R-:W-:-:S10]  /*1090*/  UMOV UR5, 0x40000040 ;  /* 0x4000004000057882 */ /* 0x000fd40000000000 */
[----:B------:R-:W-:Y:S01]  /*10a0*/  HGMMA.64x128x16.F32 R24, gdesc[UR4].tnspB, RZ, !UPT ;  /* 0x41e00000041879f0 */ /* 0x000fe2000c7008ff */
[----:B------:R-:W-:Y:S02]  /*10b0*/  UIADD3 UR4, UR8, 0x2, URZ ;  /* 0x0000000208047890 */ /* 0x000fe4000fffe03f */
[----:B------:R-:W-:Y:S01]  /*10c0*/  UIADD3 UR6, UR9, 0x80, URZ ;  /* 0x0000008009067890 */ /* 0x000fe2000fffe03f */
[----:B------:R-:W-:Y:S01]  /*10d0*/  UMOV UR5, 0x40000040 ;  /* 0x4000004000057882 */ /* 0x000fe20000000000 */
[----:B------:R-:W-:-:S07]  /*10e0*/  UMOV UR7, 0x40000040 ;  /* 0x4000004000077882 */ /* 0x000fce0000000000 */
[----:B------:R-:W-:Y:S01]  /*10f0*/  HGMMA.64x128x16.F32 R88, gdesc[UR4].tnspB, R88 ;  /* 0x41e00000045879f0 */ /* 0x000fe20008700858 */
[----:B------:R-:W-:Y:S01]  /*1100*/  UIADD3 UR4, UR8, 0x202, URZ ;  /* 0x0000020208047890 */ /* 0x000fe2000fffe03f */
[----:B------:R-:W-:-:S10]  /*1110*/  UMOV UR5, 0x40000040 ;  /* 0x4000004000057882 */ /* 0x000fd40000000000 */
[----:B------:R-:W-:Y:S01]  /*1120*/  HGMMA.64x128x16.F32 R24, gdesc[UR4].tnspB, R24 ;  /* 0x41e00000041879f0 */ /* 0x000fe20008700818 */
        /* <DEDUP_REMOVED lines=15> */
[----:B------:R-:W-:Y:S01]  /*1220*/  HGMMA.64x128x16.F32 R24, gdesc[UR4].tnspB, R24, gsb0 ;  /* 0x41e00000041879f0 */ /* 0x000fe20008000818 */
[----:B------:R-:W-:-:S05]  /*1230*/  UMOV UR4, 0x1 ;  /* 0x0000000100047882 */ /* 0x000fca0000000000 */
.L_x_14:
[----:B01----:R-:W-:-:S05]  /*1240*/  VIMNMX R6, R3, 0x1, PT ;  /* 0x0000000103067848 */ /* 0x003fca0003fe0100 */
[----:B------:R-:W-:-:S05]  /*1250*/  IMAD.IADD R5, R3, 0x1, -R6 ;  /* 0x0000000103057824 */ /* 0x000fca00078e0a06 */
[----:B------:R-:W-:-:S13]  /*1260*/  ISETP.GE.AND P1, PT, R5, 0x1, PT ;  /* 0x000000010500780c */ /* 0x000fda0003f26270 */
[----:B------:R-:W-:Y:S05]  /*1270*/  @!P1 BRA `(.L_x_17) ;  /* 0x00000004004c9947 */ /* 0x000fea0003800000 */
[----:B------:R-:W0:Y:S01]  /*1280*/  S2UR UR6, SR_CgaCtaId ;  /* 0x00000000000679c3 */ /* 0x000e220000008800 */
[----:B------:R-:W-:Y:S01]  /*1290*/  UMOV UR5, 0x400 ;  /* 0x0000040000057882 */ /* 0x000fe20000000000 */
[----:B------:R-:W-:Y:S01]  /*12a0*/  LOP3.LUT R12, R2, 0x1, RZ, 0xfc, !PT ;  /* 0x00000001020c7812 */ /* 0x000fe200078efcff */
[----:B------:R-:W-:Y:S01]  /*12b0*/  IMAD.MOV.U32 R11, RZ, RZ, RZ ;  /* 0x000000ffff0b7224 */ /* 0x000fe200078e00ff */
[----:B------:R-:W-:Y:S01]  /*12c0*/  UISETP.NE.U32.AND UP0, UPT, UR4, URZ, UPT ;  /* 0x0000003f0400728c */ /* 0x000fe2000bf05070 */
[----:B------:R-:W-:Y:S02]  /*12d0*/  IMAD.MOV.U32 R3, RZ, RZ, R5 ;  /* 0x000000ffff037224 */ /* 0x000fe400078e0005 */
[----:B------:R-:W-:Y:S01]  /*12e0*/  IMAD.MOV.U32 R6, RZ, RZ, RZ ;  /* 0x000000ffff067224 */ /* 0x000fe200078e00ff */
[----:B0-----:R-:W-:-:S04]  /*12f0*/  ULEA UR7, UR6, UR5, 0x18 ;  /* 0x0000000506077291 */ /* 0x001fc8000f8ec03f */
[----:B------:R-:W-:Y:S02]  /*1300*/  UIADD3 UR6, UR7, 0x1c000, URZ ;  /* 0x0001c00007067890 */ /* 0x000fe4000fffe03f */
[----:B------:R-:W-:Y:S02]  /*1310*/  USHF.R.U32.HI UR5, URZ, 0x4, UR7 ;  /* 0x000000043f057899 */ /* 0x000fe40008011607 */
[----:B------:R-:W-:Y:S02]  /*1320*/  USHF.R.U32.HI UR6, URZ, 0x4, UR6 ;  /* 0x000000043f067899 */ /* 0x000fe40008011606 */
[----:B------:R-:W-:Y:S02]  /*1330*/  ULOP3.LUT UR5, UR5, 0x3fff, URZ, 0xc0, !UPT ;  /* 0x00003fff05057892 */ /* 0x000fe4000f8ec03f */
[----:B------:R-:W-:Y:S02]  /*1340*/  ULOP3.LUT UR6, UR6, 0x3fff, URZ, 0xc0, !UPT ;  /* 0x00003fff06067892 */ /* 0x000fe4000f8ec03f */
[----:B------:R-:W-:-:S02]  /*1350*/  ULOP3.LUT UR14, UR5, 0x10000, URZ, 0xfc, !UPT ;  /* 0x00010000050e7892 */ /* 0x000fc4000f8efc3f */
[----:B------:R-:W-:-:S12]  /*1360*/  ULOP3.LUT UR15, UR6, 0x2000000, URZ, 0xfc, !UPT ;  /* 0x02000000060f7892 */ /* 0x000fd8000f8efc3f */
.L_x_22:
[----:B------:R-:W-:-:S13]  /*1370*/  ISETP.NE.AND P2, PT, R12, 0x3, PT ;  /* 0x000000030c00780c */ /* 0x000fda0003f45270 */
[----:B------:R-:W-:Y:S05]  /*1380*/  @!P2 BRA `(.L_x_18) ;  /* 0x000000000004a947 */ /* 0x000fea0003800000 */
[----:B------:R-:W-:Y:S01]  /*1390*/  BPT.TRAP 0x1 ;  /* 0x000000040000795c */ /* 0x000fe20000300000 */
.L_x_18:
[----:B------:R-:W-:Y:S01]  /*13a0*/  SHF.L.U32 R7, R11, 0x1f, RZ ;  /* 0x0000001f0b077819 */ /* 0x000fe200000006ff */
[----:B------:R-:W-:-:S12]  /*13b0*/  ULEA UR5, UR4, UR7, 0x3 ;  /* 0x0000000704057291 */ /* 0x000fd8000f8e183f */
.L_x_19:
[----:B0-----:R-:W-:-:S04]  /*13c0*/  IMAD.U32 R10, RZ, RZ, UR5 ;  /* 0x00000005ff0a7e24 */ /* 0x001fc8000f8e00ff */
[----:B------:R0:W1:Y:S03]  /*13d0*/  SYNCS.PHASECHK.TRANS64.TRYWAIT P1, [R10+URZ+0x38000], R7 ;  /* 0x038000070a0075a7 */ /* 0x000066000802017f */
[----:B-1----:R-:W-:Y:S05]  /*13e0*/  @!P1 NANOSLEEP.SYNCS 0x989680 ;  /* 0x009896800000995d */ /* 0x002fea0003900000 */
[----:B------:R-:W1:Y:S02]  /*13f0*/  @!P1 SYNCS.PHASECHK.TRANS64 P1, [R10+URZ+0x38000], R7 ;  /* 0x038000070a0095a7 */ /* 0x000e64000802007f */
[----:B-1----:R-:W-:Y:S05]  /*1400*/  @!P1 BRA `(.L_x_19) ;  /* 0xfffffffc00ec9947 */ /* 0x002fea000383ffff */
[----:B------:R-:W-:Y:S01]  /*1410*/  ULEA UR5, UR4, UR14, 0xa ;  /* 0x0000000e04057291 */ /* 0x000fe2000f8e503f */
[----:B------:R-:W-:Y:S01]  /*1420*/  WARPGROUP.ARRIVE ;  /* 0x00000000000079c5 */ /* 0x000fe20000000000 */
[----:B------:R-:W-:Y:S01]  /*1430*/  ULEA UR6, UR4, UR15, 0xa ;  /* 0x0000000f04067291 */ /* 0x000fe2000f8e503f */
[----:B------:R-:W-:Y:S01]  /*1440*/  UMOV UR9, 0x40000040 ;  /* 0x4000004000097882 */ /* 0x000fe20000000000 */
[----:B------:R-:W-:-:S03]  /*1450*/  UMOV UR11, 0x40000040 ;  /* 0x40000040000b7882 */ /* 0x000fc60000000000 */
[----:B------:R-:W-:Y:S02]  /*1460*/  UMOV UR8, UR5 ;  /* 0x0000000500087c82 */ /* 0x000fe40008000000 */
[----:B------:R-:W-:Y:S02]  /*1470*/  UMOV UR10, UR6 ;  /* 0x00000006000a7c82 */ /* 0x000fe40008000000 */
[----:B------:R-:W-:Y:S01]  /*1480*/  HGMMA.64x128x16.F32 R88, gdesc[UR8].tnspB, R88, UP0 ;  /* 0x41e00000085879f0 */ /* 0x000fe2000bf00858 */
[----:B------:R-:W-:Y:S01]  /*1490*/  UIADD3 UR8, UR5, 0x200, URZ ;  /* 0x0000020005087890 */ /* 0x000fe2000fffe03f */
[----:B------:R-:W-:-:S10]  /*14a0*/  UMOV UR9, 0x40000040 ;  /* 0x4000004000097882 */ /* 0x000fd40000000000 */
[----:B------:R-:W-:Y:S01]  /*14b0*/  HGMMA.64x128x16.F32 R24, gdesc[UR8].tnspB, R24, UP0 ;  /* 0x41e00000081879f0 */ /* 0x000fe2000bf00818 */
        /* <DEDUP_REMOVED lines=23> */
[----:B------:R-:W-:Y:S03]  /*1630*/  HGMMA.64x128x16.F32 R24, gdesc[UR8].tnspB, R24, gsb0 ;  /* 0x41e00000081879f0 */ /* 0x000fe60008000818 */
[----:B------:R-:W-:Y:S02]  /*1640*/  WARPGROUP.DEPBAR.LE gsb0, 0x1 ;  /* 0x00008000000079c5 */ /* 0x000fe40000010100 */
[----:B------:R-:W-:Y:S05]  /*1650*/  @!P2 BRA `(.L_x_20) ;  /* 0x000000000004a947 */ /* 0x000fea0003800000 */
[----:B------:R-:W-:Y:S01]  /*1660*/  BPT.TRAP 0x1 ;  /* 0x000000040000795c */ /* 0x000fe20000300000 */
.L_x_20:
[----:B------:R-:W-:-:S13]  /*1670*/  ISETP.NE.AND P1, PT, R4, RZ, PT ;  /* 0x000000ff0400720c */ /* 0x000fda0003f25270 */
[----:B0-----:R-:W-:-:S05]  /*1680*/  @P1 LEA R7, R6, UR7, 0x3 ;  /* 0x0000000706071c11 */ /* 0x001fca000f8e18ff */
[----:B------:R-:W-:-:S05]  /*1690*/  @P1 VIADD R7, R7, 0x38038 ;  /* 0x0003803807071836 */ /* 0x000fca0000000000 */
[----:B------:R-:W-:-:S04]  /*16a0*/  @P1 PRMT R7, R0, 0x654, R7 ;  /* 0x0000065400071816 */ /* 0x000fc80000000007 */
[----:B------:R0:W-:Y:S01]  /*16b0*/  @P1 SYNCS.ARRIVE.TRANS64.RED.A1T0 RZ, [R7+URZ], RZ ;  /* 0x000000ff07ff19a7 */ /* 0x0001e2000810043f */
[----:B------:R-:W-:-:S13]  /*16c0*/  ISETP.GT.U32.AND P1, PT, R2, 0x1, PT ;  /* 0x000000010200780c */ /* 0x000fda0003f24070 */
[----:B0-----:R-:W-:Y:S05]  /*16d0*/  @P1 BRA `(.L_x_21) ;  /* 0x0000000000041947 */ /* 0x001fea0003800000 */
[----:B------:R-:W-:Y:S01]  /*16e0*/  BPT.TRAP 0x1 ;  /* 0x000000040000795c */ /* 0x000fe20000300000 */
.L_x_21:
[----:B------:R-:W-:Y:S01]  /*16f0*/  UIADD3 UR4, UR4, 0x1, URZ ;  /* 0x0000000104047890 */ /* 0x000fe2000fffe03f */
[C---:B------:R-:W-:Y:S01]  /*1700*/  ISETP.GT.AND P2, PT, R3.reuse, 0x1, PT ;  /* 0x000000010300780c */ /* 0x040fe20003f44270 */
[----:B------:R-:W-:Y:S02]  /*1710*/  VIADD R6, R6, 0x1 ;  /* 0x0000000106067836 */ /* 0x000fe40000000000 */
[----:B------:R-:W-:Y:S01]  /*1720*/  UISETP.NE.AND UP0, UPT, UR4, 0x7, UPT ;  /* 0x000000070400788c */ /* 0x000fe2000bf05270 */
[----:B------:R-:W-:Y:S02]  /*1730*/  VIADD R3, R3, 0xffffffff ;  /* 0xffffffff03037836 */ /* 0x000fe40000000000 */
[C---:B------:R-:W-:Y:S01]  /*1740*/  ISETP.NE.AND P1, PT, R6.reuse, 0x7, PT ;  /* 0x000000070600780c */ /* 0x040fe20003f25270 */
[----:B------:R-:W-:Y:S02]  /*1750*/  USEL UR5, URZ, 0x1, UP0 ;  /* 0x000000013f057887 */ /* 0x000fe40008000000 */
[----:B------:R-:W-:Y:S01]  /*1760*/  USEL UR4, UR4, URZ, UP0 ;  /* 0x0000003f04047287 */ /* 0x000fe20008000000 */
[----:B------:R-:W-:Y:S01]  /*1770*/  SEL R6, R6, RZ, P1 ;  /* 0x000000ff06067207 */ /* 0x000fe20000800000 */
[----:B------:R-:W-:-:S02]  /*1780*/  UPLOP3.LUT UP0, UPT, UPT, UPT, UPT, 0x80, 0x0 ;  /* 0x000000000000789c */ /* 0x000fc40003f0f070 */
[----:B------:R-:W-:Y:S01]  /*1790*/  LOP3.LUT R11, R11, UR5, RZ, 0x3c, !PT ;  /* 0x000000050b0b7c12 */ /* 0x000fe2000f8e3cff */
[----:B------:R-:W-:Y:S08]  /*17a0*/  @P2 BRA `(.L_x_22) ;  /* 0xfffffff800f02947 */ /* 0x000ff0000383ffff */
.L_x_17:
[----:B------:R-:W-:Y:S02]  /*17b0*/  WARPGROUP.DEPBAR.LE gsb0, 0x0 ;  /* 0x00008000000079c5 */ /* 0x000fe40000010000 */
[----:B------:R-:W-:Y:S05]  /*17c0*/  @!P0 BRA `(.L_x_23) ;  /* 0x00000000005c8947 */ /* 0x000fea0003800000 */
[----:B------:R-:W-:-:S04]  /*17d0*/  LOP3.LUT R3, R2, 0x1, RZ, 0xfc, !PT ;  /* 0x0000000102037812 */ /* 0x000fc800078efcff */
[----:B------:R-:W-:-:S13]  /*17e0*/  ISETP.NE.AND P0, PT, R3, 0x3, PT ;  /* 0x000000030300780c */ /* 0x000fda0003f05270 */
[----:B------:R-:W-:Y:S05]  /*17f0*/  @!P0 BRA `(.L_x_24) ;  /* 0x0000000000048947 */ /* 0x000fea0003800000 */
[----:B------:R-:W-:Y:S01]  /*1800*/  BPT.TRAP 0x1 ;  /* 0x000000040000795c */ /* 0x000fe20000300000 */
.L_x_24:
[----:B------:R-:W-:Y:S01]  /*1810*/  ISETP.NE.AND P0, PT, R4, RZ, PT ;  /* 0x000000ff0400720c */ /* 0x000fe20003f05270 */
[----:B------:R-:W-:Y:S01]  /*1820*/  BSSY B0, `(.L_x_25) ;  /* 0x000000f000007945 */ /* 0x000fe20003800000 */
[----:B------:R-:W-:-:S11]  /*1830*/  ISETP.GT.U32.AND P1, PT, R2, 0x1, PT ;  /* 0x000000010200780c */ /* 0x000fd60003f24070 */
[----:B------:R-:W-:Y:S05]  /*1840*/  @!P0 BRA `(.L_x_26) ;  /* 0x0000000000308947 */ /* 0x000fea0003800000 */
[----:B------:R-:W0:Y:S01]  /*1850*/  S2R R4, SR_CgaCtaId ;  /* 0x0000000000047919 */ /* 0x000e220000008800 */
[----:B------:R-:W-:-:S04]  /*1860*/  IMAD.WIDE.U32 R2, R5, 0x24924925, RZ ;  /* 0x2492492505027825 */ /* 0x000fc800078e00ff */
[----:B------:R-:W-:-:S05]  /*1870*/  IMAD.IADD R2, R5, 0x1, -R3 ;  /* 0x0000000105027824 */ /* 0x000fca00078e0a03 */
[----:B------:R-:W-:Y:S02]  /*1880*/  LEA.HI R2, R2, R3, RZ, 0x1f ;  /* 0x0000000302027211 */ /* 0x000fe400078ff8ff */
[----:B------:R-:W-:Y:S02]  /*1890*/  MOV R3, 0x400 ;  /* 0x0000040000037802 */ /* 0x000fe40000000f00 */
[----:B------:R-:W-:-:S05]  /*18a0*/  SHF.R.U32.HI R2, RZ, 0x2, R2 ;  /* 0x00000002ff027819 */ /* 0x000fca0000011602 */
[----:B------:R-:W-:Y:S01]  /*18b0*/  IMAD R2, R2, -0x7, R5 ;  /* 0xfffffff902027824 */ /* 0x000fe200078e0205 */
[----:B0-----:R-:W-:-:S05]  /*18c0*/  LEA R3, R4, R3, 0x18 ;  /* 0x0000000304037211 */ /* 0x001fca00078ec0ff */
[----:B------:R-:W-:-:S04]  /*18d0*/  IMAD R2, R2, 0x8, R3 ;  /* 0x0000000802027824 */ /* 0x000fc800078e0203 */
[----:B------:R-:W-:-:S05]  /*18e0*/  VIADD R3, R2, 0x38038 ;  /* 0x0003803802037836 */ /* 0x000fca0000000000 */
[----:B------:R-:W-:-:S04]  /*18f0*/  PRMT R3, R0, 0x654, R3 ;  /* 0x0000065400037816 */ /* 0x000fc80000000003 */
[----:B------:R0:W-:Y:S03]  /*1900*/  SYNCS.ARRIVE.TRANS64.RED.A1T0 RZ, [R3+URZ], RZ ;  /* 0x000000ff03ff79a7 */ /* 0x0001e6000810043f */
.L_x_26:
[----:B------:R-:W-:Y:S05]  /*1910*/  BSYNC B0 ;  /* 0x0000000000007941 */ /* 0x000fea0003800000 */
.L_x_25:
[----:B------:R-:W-:Y:S05]  /*1920*/  @P1 BRA `(.L_x_23) ;  /* 0x0000000000041947 */ /* 0x000fea0003800000 */
[----:B------:R-:W-:Y:S01]  /*1930*/  BPT.TRAP 0x1 ;  /* 0x000000040000795c */ /* 0x000fe20000300000 */
.L_x_23:
[----:B------:R-:W0:Y:S01]  /*1940*/  S2R R0, SR_TID.X ;  /* 0x0000000000007919 */ /* 0x000e220000002100 */
[----:B------:R-:W-:Y:S01]  /*1950*/  ULDC.64 UR4, c[0x0][0x280] ;  /* 0x0000a00000047ab9 */ /* 0x000fe20000000a00 */
[----:B------:R-:W1:Y:S01]  /*1960*/  S2R R2, SR_CTAID.Y ;  /* 0x0000000000027919 */ /* 0x000e620000002600 */
[----:B------:R-:W4:Y:S01]  /*1970*/  S2R R13, SR_CTAID.X ;  /* 0x00000000000d7919 */ /* 0x000f220000002500 */
[----:B0-----:R-:W-:-:S04]  /*1980*/  SHF.R.S32.HI R3, RZ, 0x1f, R0 ;  /* 0x0000001fff037819 */ /* 0x001fc80000011400 */
[----:B------:R-:W-:-:S04]  /*1990*/  LEA.HI R3, R3, R0, RZ, 0x7 ;  /* 0x0000000003037211 */ /* 0x000fc800078f38ff */
[----:B------:R-:W-:Y:S01]  /*19a0*/  LOP3.LUT R3, R3, 0xffffff80, RZ, 0xc0, !PT ;  /* 0xffffff8003037812 */ /* 0x000fe200078ec0ff */
[----:B----4-:R-:W-:-:S04]  /*19b0*/  IMAD.SHL.U32 R4, R13, 0x80, RZ ;  /* 0x000000800d047824 */ /* 0x010fc800078e00ff */
[----:B------:R-:W-:Y:S02]  /*19c0*/  IMAD.IADD R5, R0, 0x1, -R3 ;  /* 0x0000000100057824 */ /* 0x000fe400078e0a03 */
[----:B-1----:R-:W-:-:S03]  /*19d0*/  IMAD.SHL.U32 R0, R2, 0x80, RZ ;  /* 0x0000008002007824 */ /* 0x002fc600078e00ff */
[----:B------:R-:W-:Y:S02]  /*19e0*/  SHF.R.S32.HI R6, RZ, 0x1f, R5 ;  /* 0x0000001fff067819 */ /* 0x000fe40000011405 */
[----:B------:R-:W-:Y:S02]  /*19f0*/  ISETP.GE.AND P0, PT, R0, UR5, PT ;  /* 0x0000000500007c0c */ /* 0x000fe4000bf06270 */
[----:B------:R-:W-:Y:S02]  /*1a00*/  LEA.HI R2, R6, R5, RZ, 0x2 ;  /* 0x0000000506027211 */ /* 0x000fe400078f10ff */
[----:B------:R-:W-:Y:S02]  /*1a10*/  ISETP.GE.OR P0, PT, R4, UR4, P0 ;  /* 0x0000000404007c0c */ /* 0x000fe40008706670 */
[--C-:B------:R-:W-:Y:S02]  /*1a20*/  SHF.R.S32.HI R10, RZ, 0x2, R2.reuse ;  /* 0x00000002ff0a7819 */ /* 0x100fe40000011402 */
[----:B------:R-:W-:-:S04]  /*1a30*/  SHF.R.S32.HI R3, RZ, 0x1f, R2 ;  /* 0x0000001fff037819 */ /* 0x000fc80000011402 */
[----:B------:R-:W-:-:S04]  /*1a40*/  LEA.HI R3, R3, R10, RZ, 0x3 ;  /* 0x0000000a03037211 */ /* 0x000fc800078f18ff */
[----:B------:R-:W-:Y:S01]  /*1a50*/  LOP3.LUT R3, R3, 0xfffffff8, RZ, 0xc0, !PT ;  /* 0xfffffff803037812 */ /* 0x000fe200078ec0ff */
[----:B------:R-:W-:Y:S06]  /*1a60*/  @P0 EXIT ;  /* 0x000000000000094d */ /* 0x000fec0003800000 */
[----:B------:R-:W0:Y:S01]  /*1a70*/  LDC.64 R16, c[0x0][0x658] ;  /* 0x00019600ff107b82 */ /* 0x000e220000000a00 */
[----:B------:R-:W-:Y:S01]  /*1a80*/  LOP3.LUT R2, R2, 0x7ffffffc, RZ, 0xc0, !PT ;  /* 0x7ffffffc02027812 */ /* 0x000fe200078ec0ff */
[----:B------:R-:W-:Y:S01]  /*1a90*/  IMAD.IADD R10, R10, 0x1, -R3 ;  /* 0x000000010a0a7824 */ /* 0x000fe200078e0a03 */
[----:B------:R-:W-:Y:S02]  /*1aa0*/  LEA.HI R3, R6, R5, RZ, 0x5 ;  /* 0x0000000506037211 */ /* 0x000fe400078f28ff */
[----:B---3-5:R-:W-:Y:S01]  /*1ab0*/  FSETP.NEU.AND P1, PT, R9, RZ, PT ;  /* 0x000000ff0900720b */ /* 0x028fe20003f2d000 */
[----:B------:R-:W-:Y:S01]  /*1ac0*/  IMAD.IADD R2, R5, 0x1, -R2 ;  /* 0x0000000105027824 */ /* 0x000fe200078e0a02 */
[----:B------:R-:W-:Y:S02]  /*1ad0*/  SHF.R.S32.HI R11, RZ, 0x1f, R10 ;  /* 0x0000001fff0b7819 */ /* 0x000fe4000001140a */
[----:B------:R-:W-:Y:S01]  /*1ae0*/  SHF.R.S32.HI R5, RZ, 0x5, R3 ;  /* 0x00000005ff057819 */ /* 0x000fe20000011403 */
[----:B------:R-:W-:-:S02]  /*1af0*/  IMAD.SHL.U32 R7, R2, 0x2, RZ ;  /* 0x0000000202077824 */ /* 0x000fc400078e00ff */
[----:B------:R-:W-:-:S03]  /*1b00*/  IMAD.WIDE R2, R13, 0x80, R10 ;  /* 0x000000800d027825 */ /* 0x000fc600078e020a */
[----:B------:R-:W-:Y:S01]  /*1b10*/  SHF.R.S32.HI R13, RZ, 0x1f, R7 ;  /* 0x0000001fff0d7819 */ /* 0x000fe20000011407 */
[C---:B------:R-:W-:Y:S01]  /*1b20*/  IMAD R11, R5.reuse, -0x10, -R4 ;  /* 0xfffffff0050b7824 */ /* 0x040fe200078e0a04 */
[----:B------:R-:W-:Y:S01]  /*1b30*/  IADD3 R4, P0, R0, R7, RZ ;  /* 0x0000000700047210 */ /* 0x000fe20007f1e0ff */
[----:B------:R-:W-:-:S03]  /*1b40*/  IMAD.WIDE R2, R5, 0x10, R2 ;  /* 0x0000001005027825 */ /* 0x000fc600078e0202 */
[----:B------:R-:W-:Y:S02]  /*1b50*/  LEA.HI.X.SX32 R5, R0, R13, 0x1, P0 ;  /* 0x0000000d00057211 */ /* 0x000fe400000f0eff */
[----:B------:R-:W-:Y:S01]  /*1b60*/  IADD3 R10, R11, UR4, -R10 ;  /* 0x000000040b0a7c10 */ /* 0x000fe2000fffe80a */
[-C--:B0-----:R-:W-:Y:S01]  /*1b70*/  IMAD R6, R3, R16.reuse, RZ ;  /* 0x0000001003067224 */ /* 0x081fe200078e02ff */
[----:B------:R-:W-:Y:S01]  /*1b80*/  IADD3 R0, -R7, UR5, -R0 ;  /* 0x0000000507007c10 */ /* 0x000fe2000fffe900 */
[----:B------:R-:W-:Y:S01]  /*1b90*/  IMAD.WIDE.U32 R14, R2, R16, R4 ;  /* 0x00000010020e7225 */ /* 0x000fe200078e0004 */
[----:B------:R-:W-:Y:S02]  /*1ba0*/  ISETP.GT.AND P2, PT, R10, RZ, PT ;  /* 0x000000ff0a00720c */ /* 0x000fe40003f44270 */
[--C-:B------:R-:W-:Y:S01]  /*1bb0*/  SHF.L.U64.HI R20, R16, 0x3, R17.reuse ;  /* 0x0000000310147819 */ /* 0x100fe20000010211 */
[----:B------:R-:W-:Y:S01]  /*1bc0*/  IMAD R19, R2, R17, R6 ;  /* 0x0000001102137224 */ /* 0x000fe200078e0206 */
[C---:B------:R-:W-:Y:S01]  /*1bd0*/  SHF.L.U64.HI R11, R16.reuse, 0x6, R17 ;  /* 0x00000006100b7819 */ /* 0x040fe20000010211 */
[----:B------:R-:W-:Y:S01]  /*1be0*/  IMAD.SHL.U32 R21, R16, 0x8, RZ ;  /* 0x0000000810157824 */ /* 0x000fe200078e00ff */
[----:B------:R-:W-:Y:S01]  /*1bf0*/  ISETP.GT.AND P0, PT, R0, RZ, P2 ;  /* 0x000000ff0000720c */ /* 0x000fe20001704270 */
[----:B------:R-:W-:-:S02]  /*1c00*/  IMAD.SHL.U32 R16, R16, 0x40, RZ ;  /* 0x0000004010107824 */ /* 0x000fc400078e00ff */
[----:B------:R-:W-:Y:S01]  /*1c10*/  IMAD.IADD R19, R15, 0x1, R19 ;  /* 0x000000010f137824 */ /* 0x000fe200078e0213 */
[----:B------:R-:W-:Y:S09]  /*1c20*/  @!P1 BRA `(.L_x_27) ;  /* 0x0000005000dc9947 */ /* 0x000ff20003800000 */
[----:B------:R-:W-:Y:S01]  /*1c30*/  ULDC.64 UR6, c[0x0][0x630] ;  /* 0x00018c0000067ab9 */ /* 0x000fe20000000a00 */
[----:B------:R-:W-:Y:S01]  /*1c40*/  ULDC.64 UR8, c[0x0][0x628] ;  /* 0x00018a0000087ab9 */ /* 0x000fe20000000a00 */
[----:B------:R-:W-:Y:S01]  /*1c50*/  IMAD R17, R3, UR6, RZ ;  /* 0x0000000603117c24 */ /* 0x000fe2000f8e02ff */
[----:B------:R-:W-:Y:S01]  /*1c60*/  ULDC.64 UR4, c[0x0][0x650] ;  /* 0x0001940000047ab9 */ /* 0x000fe20000000a00 */
[----:B------:R-:W-:-:S04]  /*1c70*/  IMAD.WIDE.U32 R6, R2, UR6, R4 ;  /* 0x0000000602067c25 */ /* 0x000fc8000f8e0004 */
[----:B------:R-:W-:Y:S01]  /*1c80*/  IMAD R17, R2, UR7, R17 ;  /* 0x0000000702117c24 */ /* 0x000fe2000f8e0211 */
[----:B------:R-:W-:-:S03]  /*1c90*/  LEA R12, P1, R6, UR8, 0x1 ;  /* 0x00000008060c7c11 */ /* 0x000fc6000f8208ff */
[----:B------:R-:W-:-:S05]  /*1ca0*/  IMAD.IADD R7, R7, 0x1, R17 ;  /* 0x0000000107077824 */ /* 0x000fca00078e0211 */
[----:B------:R-:W-:-:S05]  /*1cb0*/  LEA.HI.X R13, R6, UR9, R7, 0x1, P1 ;  /* 0x00000009060d7c11 */ /* 0x000fca00088f0c07 */
[----:B------:R-:W3:Y:S01]  /*1cc0*/  @P0 LDG.E.LTC128B.U16 R15, desc[UR12][R12.64] ;  /* 0x0000000c0c0f0981 */ /* 0x000ee2000c1e1520 */
[----:B------:R-:W-:Y:S01]  /*1cd0*/  ISETP.GT.AND P1, PT, R0, 0x1, P2 ;  /* 0x000000010000780c */ /* 0x000fe20001724270 */
[----:B------:R-:W-:Y:S01]  /*1ce0*/  BSSY B0, `(.L_x_28) ;  /* 0x000000b000007945 */ /* 0x000fe20003800000 */
[----:B---3--:R-:W-:-:S05]  /*1cf0*/  HADD2.F32 R6, -RZ, R15.H0_H0 ;  /* 0x2000000fff067230 */ /* 0x008fca0000004100 */
[----:B------:R-:W-:Y:S01]  /*1d00*/  FMUL R7, R6, R9 ;  /* 0x0000000906077220 */ /* 0x000fe20000400000 */
[----:B------:R-:W-:-:S03]  /*1d10*/  LEA R6, P3, R14, UR4, 0x1 ;  /* 0x000000040e067c11 */ /* 0x000fc6000f8608ff */
[----:B--2---:R-:W-:Y:S01]  /*1d20*/  FFMA R7, R88, R8, R7 ;  /* 0x0000000858077223 */ /* 0x004fe20000000007 */
[----:B------:R-:W-:-:S04]  /*1d30*/  PRMT R88, R15, 0x7610, R88 ;  /* 0x000076100f587816 */ /* 0x000fc80000000058 */
[----:B------:R-:W-:Y:S02]  /*1d40*/  F2FP.F16.F32.PACK_AB R18, RZ, R7 ;  /* 0x00000007ff12723e */ /* 0x000fe400000000ff */
[----:B------:R-:W-:-:S05]  /*1d50*/  LEA.HI.X R7, R14, UR5, R19, 0x1, P3 ;  /* 0x000000050e077c11 */ /* 0x000fca00098f0c13 */
[----:B------:R0:W-:Y:S01]  /*1d60*/  @P0 STG.E.U16 desc[UR12][R6.64], R18 ;  /* 0x0000001206000986 */ /* 0x0001e2000c10150c */
[----:B------:R-:W-:Y:S05]  /*1d70*/  @!P1 BRA `(.L_x_29) ;  /* 0x0000000000049947 */ /* 0x000fea0003800000 */
[----:B------:R1:W5:Y:S02]  /*1d80*/  LDG.E.LTC128B.U16 R88, desc[UR12][R12.64+0x2] ;  /* 0x0000020c0c587981 */ /* 0x000364000c1e1520 */
.L_x_29:
[----:B------:R-:W-:Y:S05]  /*1d90*/  BSYNC B0 ;  /* 0x0000000000007941 */ /* 0x000fea0003800000 */
.L_x_28:
[----:B------:R-:W-:Y:S01]  /*1da0*/  USHF.L.U32 UR4, UR6, 0x3, URZ ;  /* 0x0000000306047899 */ /* 0x000fe2000800063f */
[----:B0----5:R-:W-:Y:S01]  /*1db0*/  HADD2.F32 R18, -RZ, R88.H0_H0 ;  /* 0x20000058ff127230 */ /* 0x021fe20000004100 */
[----:B------:R-:W-:Y:S01]  /*1dc0*/  USHF.L.U64.HI UR5, UR6, 0x3, UR7 ;  /* 0x0000000306057899 */ /* 0x000fe20008010207 */
[----:B------:R-:W-:-:S03]  /*1dd0*/  ISETP.GT.AND P0, PT, R10, 0x8, PT ;  /* 0x000000080a00780c */ /* 0x000fc60003f04270 */
[----:B------:R-:W-:Y:S02]  /*1de0*/  IMAD.U32 R14, RZ, RZ, UR4 ;  /* 0x00000004ff0e7e24 */ /* 0x000fe4000f8e00ff */
[----:B------:R-:W-:Y:S01]  /*1df0*/  FMUL R22, R18, R9 ;  /* 0x0000000912167220 */ /* 0x000fe20000400000 */
[----:B------:R-:W-:Y:S01]  /*1e00*/  IMAD.U32 R15, RZ, RZ, UR5 ;  /* 0x00000005ff0f7e24 */ /* 0x000fe2000f8e00ff */
[----:B------:R-:W-:Y:S02]  /*1e10*/  ISETP.GT.AND P3, PT, R0, RZ, P0 ;  /* 0x000000ff0000720c */ /* 0x000fe40000764270 */
[----:B------:R-:W-:Y:S01]  /*1e20*/  FFMA R22, R89, R8, R22 ;  /* 0x0000000859167223 */ /* 0x000fe20000000016 */
[----:B------:R-:W-:-:S04]  /*1e30*/  IMAD.WIDE.U32 R18, R2, UR6, R14 ;  /* 0x0000000602127c25 */ /* 0x000fc8000f8e000e */
[----:B------:R-:W-:Y:S02]  /*1e40*/  F2FP.F16.F32.PACK_AB R89, RZ, R22 ;  /* 0x00000016ff59723e */ /* 0x000fe400000000ff */
[----:B------:R-:W-:-:S03]  /*1e50*/  IADD3 R23, P4, R4, R18, RZ ;  /* 0x0000001204177210 */ /* 0x000fc60007f9e0ff */
[----:B------:R0:W-:Y:S01]  /*1e60*/  @P1 STG.E.U16 desc[UR12][R6.64+0x2], R89 ;  /* 0x0000025906001986 */ /* 0x0001e2000c10150c */
[----:B------:R-:W-:Y:S02]  /*1e70*/  IADD3.X R22, R5, R17, R19, P4, !PT ;  /* 0x0000001105167210 */ /* 0x000fe400027fe413 */
[----:B------:R-:W-:-:S04]  /*1e80*/  LEA R18, P4, R23, UR8, 0x1 ;  /* 0x0000000817127c11 */ /* 0x000fc8000f8808ff */
[----:B------:R-:W-:-:S05]  /*1e90*/  LEA.HI.X R19, R23, UR9, R22, 0x1, P4 ;  /* 0x0000000917137c11 */ /* 0x000fca000a0f0c16 */
[----:B------:R-:W2:Y:S01]  /*1ea0*/  @P3 LDG.E.LTC128B.U16 R88, desc[UR12][R18.64] ;  /* 0x0000000c12583981 */ /* 0x000ea2000c1e1520 */
[C---:B------:R-:W-:Y:S01]  /*1eb0*/  IMAD.SHL.U32 R17, R21.reuse, 0x2, RZ ;  /* 0x0000000215117824 */ /* 0x040fe200078e00ff */
[----:B------:R-:W-:Y:S01]  /*1ec0*/  SHF.L.U64.HI R21, R21, 0x1, R20 ;  /* 0x0000000115157819 */ /* 0x000fe20000010214 */
[----:B------:R-:W-:Y:S01]  /*1ed0*/  BSSY B0, `(.L_x_30) ;  /* 0x000000b000007945 */ /* 0x000fe20003800000 */
[----:B------:R-:W-:Y:S01]  /*1ee0*/  ISETP.GT.AND P1, PT, R0, 0x1, P0 ;  /* 0x000000010000780c */ /* 0x000fe20000724270 */
[----:B--2---:R-:W-:-:S05]  /*1ef0*/  HADD2.F32 R22, -RZ, R88.H0_H0 ;  /* 0x20000058ff167230 */ /* 0x004fca0000004100 */
[----:B------:R-:W-:Y:S01]  /*1f00*/  FMUL R23, R22, R9 ;  /* 0x0000000916177220 */ /* 0x000fe20000400000 */
[----:B------:R-:W-:-:S03]  /*1f10*/  IADD3 R22, P4, R17, R6, RZ ;  /* 0x0000000611167210 */ /* 0x000fc60007f9e0ff */
[----:B------:R-:W-:-:S05]  /*1f20*/  FFMA R23, R90, R8, R23 ;  /* 0x000000085a177223 */ /* 0x000fca0000000017 */
[----:B------:R-:W-:Y:S01]  /*1f30*/  F2FP.F16.F32.PACK_AB R20, RZ, R23 ;  /* 0x00000017ff14723e */ /* 0x000fe200000000ff */
[----:B------:R-:W-:-:S05]  /*1f40*/  IMAD.X R23, R21, 0x1, R7, P4 ;  /* 0x0000000115177824 */ /* 0x000fca00020e0607 */
[----:B------:R0:W-:Y:S01]  /*1f50*/  @P3 STG.E.U16 desc[UR12][R22.64], R20 ;  /* 0x0000001416003986 */ /* 0x0001e2000c10150c */
[----:B------:R-:W-:Y:S05]  /*1f60*/  @!P1 BRA `(.L_x_31) ;  /* 0x0000000000049947 */ /* 0x000fea0003800000 */
[----:B------:R2:W5:Y:S02]  /*1f70*/  LDG.E.LTC128B.U16 R88, desc[UR12][R18.64+0x2] ;  /* 0x0000020c12587981 */ /* 0x000564000c1e1520 */
.L_x_31:
[----:B------:R-:W-:Y:S05]  /*1f80*/  BSYNC B0 ;  /* 0x0000000000007941 */ /* 0x000fea0003800000 */
.L_x_30:
[----:B0----5:R-:W-:Y:S01]  /*1f90*/  HADD2.F32 R20, -RZ, R88.H0_H0 ;  /* 0x20000058ff147230 */ /* 0x021fe20000004100 */
[----:B------:R-:W-:Y:S01]  /*1fa0*/  ISETP.GT.AND P3, PT, R0, 0x8, P2 ;  /* 0x000000080000780c */ /* 0x000fe20001764270 */
[----:B------:R-:W-:Y:S03]  /*1fb0*/  BSSY B0, `(.L_x_32) ;  /* 0x0000007000007945 */ /* 0x000fe60003800000 */
[----:B------:R-:W-:-:S04]  /*1fc0*/  FMUL R20, R20, R9 ;  /* 0x0000000914147220 */ /* 0x000fc80000400000 */
[----:B------:R-:W-:-:S05]  /*1fd0*/  FFMA R20, R91, R8, R20 ;  /* 0x000000085b147223 */ /* 0x000fca0000000014 */
[----:B------:R-:W-:-:S05]  /*1fe0*/  F2FP.F16.F32.PACK_AB R20, RZ, R20 ;  /* 0x00000014ff14723e */ /* 0x000fca00000000ff */
[----:B------:R0:W-:Y:S01]  /*1ff0*/  @P1 STG.E.U16 desc[UR12][R22.64+0x2], R20 ;  /* 0x0000021416001986 */ /* 0x0001e2000c10150c */
[----:B------:R-:W-:Y:S05]  /*2000*/  @!P3 BRA `(.L_x_33) ;  /* 0x000000000004b947 */ /* 0x000fea0003800000 */
[----:B------:R3:W5:Y:S02]  /*2010*/  LDG.E.LTC128B.U16 R88, desc[UR12][R12.64+0x10] ;  /* 0x0000100c0c587981 */ /* 0x000764000c1e1520 */
.L_x_33:
[----:B------:R-:W-:Y:S05]  /*2020*/  BSYNC B0 ;  /* 0x0000000000007941 */ /* 0x000fea0003800000 */
.L_x_32:
        /* <DEDUP_REMOVED lines=9> */
.L_x_35:
[----:B------:R-:W-:Y:S05]  /*20c0*/  BSYNC B0 ;  /* 0x0000000000007941 */ /* 0x000fea0003800000 */
.L_x_34:
[----:B-----5:R-:W-:Y:S01]  /*20d0*/  HADD2.F32 R20, -RZ, R88.H0_H0 ;  /* 0x20000058ff147230 */ /* 0x020fe20000004100 */
        /* <DEDUP_REMOVED lines=8> */
.L_x_37:
[----:B------:R-:W-:Y:S05]  /*2160*/  BSYNC B0 ;  /* 0x0000000000007941 */ /* 0x000fea0003800000 */
.L_x_36:
        /* <DEDUP_REMOVED lines=9> */
.L_x_39:
[----:B------:R-:W-:Y:S05]  /*2200*/  BSYNC B0 ;  /* 0x0000000000007941 */ /* 0x000fea0003800000 */
.L_x_38:
        /* <DEDUP_REMOVED lines=9> */
.L_x_41:
[----:B------:R-:W-:Y:S05]  /*22a0*/  BSYNC B0 ;  /* 0x0000000000007941 */ /* 0x000fea0003800000 */
.L_x_40:
        /* <DEDUP_REMOVED lines=9> */
.L_x_43:
[----:B------:R-:W-:Y:S05]  /*2340*/  BSYNC B0 ;  /* 0x0000000000007941 */ /* 0x000fea0003800000 */
.L_x_42:
        /* <DEDUP_REMOVED lines=9> */
.L_x_45:
[----:B------:R-:W-:Y:S05]  /*23e0*/  BSYNC B0 ;  /* 0x0000000000007941 */ /* 0x000fea0003800000 */
.L_x_44:
        /* <DEDUP_REMOVED lines=9> */
.L_x_47:
[----:B------:R-:W-:Y:S05]  /*2480*/  BSYNC B0 ;  /* 0x0000000000007941 */ /* 0x000fea0003800000 */
.L_x_46:
        /* <DEDUP_REMOVED lines=9> */
.L_x_49:
[----:B------:R-:W-:Y:S05]  /*2520*/  BSYNC B0 ;  /* 0x0000000000007941 */ /* 0x000fea0003800000 */
.L_x_48:
        /* <DEDUP_REMOVED lines=9> */
.L_x_51:
[----:B------:R-:W-:Y:S05]  /*25c0*/  BSYNC B0 ;  /* 0x0000000000007941 */ /* 0x000fea0003800000 */
.L_x_50:
        /* <DEDUP_REMOVED lines=9> */
.L_x_53:
[----:B------:R-:W-:Y:S05]  /*2660*/  BSYNC B0 ;  /* 0x0000000000007941 */ /* 0x000fea0003800000 */
.L_x_52:
        /* <DEDUP_REMOVED lines=9> */
.L_x_55:
[----:B------:R-:W-:Y:S05]  /*2700*/  BSYNC B0 ;  /* 0x0000000000007941 */ /* 0x000fea0003800000 */
.L_x_54:
        /* <DEDUP_REMOVED lines=9> */
.L_x_57:
[----:B------:R-:W-:Y:S05]  /*27a0*/  BSYNC B0 ;  /* 0x0000000000007941 */ /* 0x000fea0003800000 */
.L_x_56:
        /* <DEDUP_REMOVED lines=9> */
.L_x_59:
[----:B------:R-:W-:Y:S05]  /*2840*/  BSYNC B0 ;  /* 0x0000000000007941 */ /* 0x000fea0003800000 */
.L_x_58:
        /* <DEDUP_REMOVED lines=9> */
.L_x_61:
[----:B------:R-:W-:Y:S05]  /*28e0*/  BSYNC B0 ;  /* 0x0000000000007941 */ /* 0x000fea0003800000 */
.L_x_60:
        /* <DEDUP_REMOVED lines=9> */
.L_x_63:
[----:B------:R-:W-:Y:S05]  /*2980*/  BSYNC B0 ;  /* 0x0000000000007941 */ /* 0x000fea0003800000 */
.L_x_62:
        /* <DEDUP_REMOVED lines=9> */
.L_x_65:
[----:B------:R-:W-:Y:S05]  /*2a20*/  BSYNC B0 ;  /* 0x0000000000007941 */ /* 0x000fea0003800000 */
.L_x_64:
        /* <DEDUP_REMOVED lines=9> */
.L_x_67:
[----:B------:R-:W-:Y:S05]  /*2ac0*/  BSYNC B0 ;  /* 0x0000000000007941 */ /* 0x000fea0003800000 */
.L_x_66:
        /* <DEDUP_REMOVED lines=9> */
.L_x_69:
[----:B------:R-:W-:Y:S05]  /*2b60*/  BSYNC B0 ;  /* 0x0000000000007941 */ /* 0x000fea0003800000 */
.L_x_68:
        /* <DEDUP_REMOVED lines=9> */
.L_x_71:
[----:B------:R-:W-:Y:S05]  /*2c00*/  BSYNC B0 ;  /* 0x0000000000007941 */ /* 0x000fea0003800000 */
.L_x_70:
        /* <DEDUP_REMOVED lines=9> */
.L_x_73:
[----:B------:R-:W-:Y:S05]  /*2ca0*/  BSYNC B0 ;  /* 0x0000000000007941 */ /* 0x000fea0003800000 */
.L_x_72:
        /* <DEDUP_REMOVED lines=9> */
.L_x_75:
[----:B------:R-:W-:Y:S05]  /*2d40*/  BSYNC B0 ;  /* 0x0000000000007941 */ /* 0x000fea0003800000 */
.L_x_74:
        /* <DEDUP_REMOVED lines=9> */
.L_x_77:
[----:B------:R-:W-:Y:S05]  /*2de0*/  BSYNC B0 ;  /* 0x0000000000007941 */ /* 0x000fea0003800000 */
.L_x_76:
        /* <DEDUP_REMOVED lines=9> */
.L_x_79:
[----:B------:R-:W-:Y:S05]  /*2e80*/  BSYNC B0 ;  /* 0x0000000000007941 */ /* 0x000fea0003800000 */
.L_x_78:
        /* <DEDUP_REMOVED lines=9> */
.L_x_81:
[----:B------:R-:W-:Y:S05]  /*2f20*/  BSYNC B0 ;  /* 0x0000000000007941 */ /* 0x000fea0003800000 */
.L_x_80:
        /* <DEDUP_REMOVED lines=9> */
.L_x_83:
[----:B------:R-:W-:Y:S05]  /*2fc0*/  BSYNC B0 ;  /* 0x0000000000007941 */ /* 0x000fea0003800000 */
.L_x_82:
        /* <DEDUP_REMOVED lines=9> */
.L_x_85:
[----:B------:R-:W-:Y:S05]  /*3060*/  BSYNC B0 ;  /* 0x0000000000007941 */ /* 0x000fea0003800000 */
.L_x_84:
        /* <DEDUP_REMOVED lines=9> */
.L_x_87:
[----:B------:R-:W-:Y:S05]  /*3100*/  BSYNC B0 ;  /* 0x0000000000007941 */ /* 0x000fea0003800000 */
.L_x_86:
        /* <DEDUP_REMOVED lines=9> */
.L_x_89:
[----:B------:R-:W-:Y:S05]  /*31a0*/  BSYNC B0 ;  /* 0x0000000000007941 */ /* 0x000fea0003800000 */
.L_x_88:
        /* <DEDUP_REMOVED lines=9> */
.L_x_91:
[----:B------:R-:W-:Y:S05]  /*3240*/  BSYNC B0 ;  /* 0x0000000000007941 */ /* 0x000fea0003800000 */
.L_x_90:
        /* <DEDUP_REMOVED lines=9> */
.L_x_93:
[----:B------:R-:W-:Y:S05]  /*32e0*/  BSYNC B0 ;  /* 0x0000000000007941 */ /* 0x000fea0003800000 */
.L_x_92:
        /* <DEDUP_REMOVED lines=9> */
.L_x_95:
[----:B------:R-:W-:Y:S05]  /*3380*/  BSYNC B0 ;  /* 0x0000000000007941 */ /* 0x000fea0003800000 */
.L_x_94:
        /* <DEDUP_REMOVED lines=9> */
.L_x_97:
[----:B------:R-:W-:Y:S05]  /*3420*/  BSYNC B0 ;  /* 0x0000000000007941 */ /* 0x000fea0003800000 */
.L_x_96:
        /* <DEDUP_REMOVED lines=9> */
.L_x_99:
[----:B------:R-:W-:Y:S05]  /*34c0*/  BSYNC B0 ;  /* 0x0000000000007941 */ /* 0x000fea0003800000 */
.L_x_98:
        /* <DEDUP_REMOVED lines=9> */
.L_x_101:
[----:B------:R-:W-:Y:S05]  /*3560*/  BSYNC B0 ;  /* 0x0000000000007941 */ /* 0x000fea0003800000 */
.L_x_100:
        /* <DEDUP_REMOVED lines=9> */
.L_x_103:
[----:B------:R-:W-:Y:S05]  /*3600*/  BSYNC B0 ;  /* 0x0000000000007941 */ /* 0x000fea0003800000 */
.L_x_102:
        /* <DEDUP_REMOVED lines=9> */
.L_x_105:
[----:B------:R-:W-:Y:S05]  /*36a0*/  BSYNC B0 ;  /* 0x0000000000007941 */ /* 0x000fea0003800000 */
.L_x_104:
        /* <DEDUP_REMOVED lines=9> */
.L_x_107:
[----:B------:R-:W-:Y:S05]  /*3740*/  BSYNC B0 ;  /* 0x0000000000007941 */ /* 0x000fea0003800000 */
.L_x_106:
        /* <DEDUP_REMOVED lines=9> */
.L_x_109:
[----:B------:R-:W-:Y:S05]  /*37e0*/  BSYNC B0 ;  /* 0x0000000000007941 */ /* 0x000fea0003800000 */
.L_x_108:
        /* <DEDUP_REMOVED lines=9> */
.L_x_111:
[----:B------:R-:W-:Y:S05]  /*3880*/  BSYNC B0 ;  /* 0x0000000000007941 */ /* 0x000fea0003800000 */
.L_x_110:
        /* <DEDUP_REMOVED lines=9> */
.L_x_113:
[----:B------:R-:W-:Y:S05]  /*3920*/  BSYNC B0 ;  /* 0x0000000000007941 */ /* 0x000fea0003800000 */
.L_x_112:
        /* <DEDUP_REMOVED lines=9> */
.L_x_115:
[----:B------:R-:W-:Y:S05]  /*39c0*/  BSYNC B0 ;  /* 0x0000000000007941 */ /* 0x000fea0003800000 */
.L_x_114:
        /* <DEDUP_REMOVED lines=9> */
.L_x_117:
[----:B------:R-:W-:Y:S05]  /*3a60*/  BSYNC B0 ;  /* 0x0000000000007941 */ /* 0x000fea0003800000 */
.L_x_116:
        /* <DEDUP_REMOVED lines=9> */
.L_x_119:
[----:B------:R-:W-:Y:S05]  /*3b00*/  BSYNC B0 ;  /* 0x0000000000007941 */ /* 0x000fea0003800000 */
.L_x_118:
        /* <DEDUP_REMOVED lines=9> */
.L_x_121:
[----:B------:R-:W-:Y:S05]  /*3ba0*/  BSYNC B0 ;  /* 0x0000000000007941 */ /* 0x000fea0003800000 */
.L_x_120:
        /* <DEDUP_REMOVED lines=9> */
.L_x_123:
[----:B------:R-:W-:Y:S05]  /*3c40*/  BSYNC B0 ;  /* 0x0000000000007941 */ /* 0x000fea0003800000 */
.L_x_122:
        /* <DEDUP_REMOVED lines=9> */
.L_x_125:
[----:B------:R-:W-:Y:S05]  /*3ce0*/  BSYNC B0 ;  /* 0x0000000000007941 */ /* 0x000fea0003800000 */
.L_x_124:
        /* <DEDUP_REMOVED lines=9> */
.L_x_127:
[----:B------:R-:W-:Y:S05]  /*3d80*/  BSYNC B0 ;  /* 0x0000000000007941 */ /* 0x000fea0003800000 */
.L_x_126:
        /* <DEDUP_REMOVED lines=9> */
.L_x_129:
[----:B------:R-:W-:Y:S05]  /*3e20*/  BSYNC B0 ;  /* 0x0000000000007941 */ /* 0x000fea0003800000 */
.L_x_128:
        /* <DEDUP_REMOVED lines=9> */
.L_x_131:
[----:B------:R-:W-:Y:S05]  /*3ec0*/  BSYNC B0 ;  /* 0x0000000000007941 */ /* 0x000fea0003800000 */
.L_x_130:
        /* <DEDUP_REMOVED lines=9> */
.L_x_133:
[----:B------:R-:W-:Y:S05]  /*3f60*/  BSYNC B0 ;  /* 0x0000000000007941 */ /* 0x000fea0003800000 */
.L_x_132:
        /* <DEDUP_REMOVED lines=9> */
.L_x_135:
[----:B------:R-:W-:Y:S05]  /*4000*/  BSYNC B0 ;  /* 0x0000000000007941 */ /* 0x000fea0003800000 */
.L_x_134:
        /* <DEDUP_REMOVED lines=9> */
.L_x_137:
[----:B------:R-:W-:Y:S05]  /*40a0*/  BSYNC B0 ;  /* 0x0000000000007941 */ /* 0x000fea0003800000 */
.L_x_136:
        /* <DEDUP_REMOVED lines=9> */
.L_x_139:
[----:B------:R-:W-:Y:S05]  /*4140*/  BSYNC B0 ;  /* 0x0000000000007941 */ /* 0x000fea0003800000 */
.L_x_138:
        /* <DEDUP_REMOVED lines=9> */
.L_x_141:
[----:B------:R-:W-:Y:S05]  /*41e0*/  BSYNC B0 ;  /* 0x0000000000007941 */ /* 0x000fea0003800000 */
.L_x_140:
        /* <DEDUP_REMOVED lines=9> */
.L_x_143:
[----:B------:R-:W-:Y:S05]  /*4280*/  BSYNC B0 ;  /* 0x0000000000007941 */ /* 0x000fea0003800000 */
.L_x_142:
        /* <DEDUP_REMOVED lines=9> */
.L_x_145:
[----:B------:R-:W-:Y:S05]  /*4320*/  BSYNC B0 ;  /* 0x0000000000007941 */ /* 0x000fea0003800000 */
.L_x_144:
        /* <DEDUP_REMOVED lines=9> */
.L_x_147:
[----:B------:R-:W-:Y:S05]  /*43c0*/  BSYNC B0 ;  /* 0x0000000000007941 */ /* 0x000fea0003800000 */
.L_x_146:
[----:B01-345:R-:W-:Y:S01]  /*43d0*/  HADD2.F32 R12, -RZ, R88.H0_H0 ;  /* 0x20000058ff0c7230 */ /* 0x03bfe20000004100 */
        /* <DEDUP_REMOVED lines=8> */
.L_x_149:
[----:B------:R-:W-:Y:S05]  /*4460*/  BSYNC B0 ;  /* 0x0000000000007941 */ /* 0x000fea0003800000 */
.L_x_148:
[----:B0----5:R-:W-:Y:S01]  /*4470*/  HADD2.F32 R12, -RZ, R88.H0_H0 ;  /* 0x20000058ff0c7230 */ /* 0x021fe20000004100 */
[----:B------:R-:W-:Y:S01]  /*4480*/  ISETP.GT.AND P1, PT, R0, 0x79, P0 ;  /* 0x000000790000780c */ /* 0x000fe20000724270 */
[----:B------:R-:W-:Y:S01]  /*4490*/  BSSY B0, `(.L_x_150) ;  /* 0x000000b000007945 */ /* 0x000fe20003800000 */
[----:B------:R-:W-:Y:S02]  /*44a0*/  IADD3 R91, P0, R2, 0x40, RZ ;  /* 0x00000040025b7810 */ /* 0x000fe40007f1e0ff */
[----:B------:R-:W-:Y:S01]  /*44b0*/  FMUL R13, R12, R9 ;  /* 0x000000090c0d7220 */ /* 0x000fe20000400000 */
[----:B------:R-:W-:-:S03]  /*44c0*/  @P3 IMAD.MOV.U32 R12, RZ, RZ, R22 ;  /* 0x000000ffff0c3224 */ /* 0x000fc600078e0016 */
[----:B------:R-:W-:-:S05]  /*44d0*/  FFMA R13, R150, R8, R13 ;  /* 0x00000008960d7223 */ /* 0x000fca000000000d */
[----:B------:R-:W-:-:S04]  /*44e0*/  F2FP.F16.F32.PACK_AB R13, RZ, R13 ;  /* 0x0000000dff0d723e */ /* 0x000fc800000000ff */
[----:B------:R-:W-:Y:S01]  /*44f0*/  PRMT R20, R13, 0x7610, R20 ;  /* 0x000076100d147816 */ /* 0x000fe20000000014 */
[----:B------:R-:W-:-:S05]  /*4500*/  @P3 IMAD.MOV.U32 R13, RZ, RZ, R23 ;  /* 0x000000ffff0d3224 */ /* 0x000fca00078e0017 */
[----:B------:R0:W-:Y:S01]  /*4510*/  @P3 STG.E.U16 desc[UR12][R12.64+0xf0], R20 ;  /* 0x0000f0140c003986 */ /* 0x0001e2000c10150c */
[----:B------:R-:W-:Y:S05]  /*4520*/  @!P1 BRA `(.L_x_151) ;  /* 0x0000000000049947 */ /* 0x000fea0003800000 */
[----:B------:R3:W5:Y:S02]  /*4530*/  LDG.E.LTC128B.U16 R88, desc[UR12][R18.64+0xf2] ;  /* 0x0000f20c12587981 */ /* 0x000764000c1e1520 */
.L_x_151:
[----:B------:R-:W-:Y:S05]  /*4540*/  BSYNC B0 ;  /* 0x0000000000007941 */ /* 0x000fea0003800000 */
.L_x_150:
[----:B-----5:R-:W-:Y:S02]  /*4550*/  HADD2.F32 R2, -RZ, R88.H0_H0 ;  /* 0x20000058ff027230 */ /* 0x020fe40000004100 */
[----:B------:R-:W-:Y:S01]  /*4560*/  IMAD.X R3, RZ, RZ, R3, P0 ;  /* 0x000000ffff037224 */ /* 0x000fe200000e0603 */
[----:B------:R-:W-:Y:S01]  /*4570*/  ISETP.GT.AND P0, PT, R10, 0x40, PT ;  /* 0x000000400a00780c */ /* 0x000fe20003f04270 */
[----:B0-----:R-:W-:-:S04]  /*4580*/  IMAD.WIDE.U32 R12, R91, UR6, R4 ;  /* 0x000000065b0c7c25 */ /* 0x001fc8000f8e0004 */
[----:B------:R-:W-:Y:S01]  /*4590*/  FMUL R2, R2, R9 ;  /* 0x0000000902027220 */ /* 0x000fe20000400000 */
[----:B------:R-:W-:Y:S01]  /*45a0*/  ISETP.GT.AND P3, PT, R0, RZ, P0 ;  /* 0x000000ff0000720c */ /* 0x000fe20000764270 */
[----:B-123--:R-:W-:Y:S02]  /*45b0*/  IMAD R18, R3, UR6, RZ ;  /* 0x0000000603127c24 */ /* 0x00efe4000f8e02ff */
[----:B------:R-:W-:Y:S02]  /*45c0*/  FFMA R2, R151, R8, R2 ;  /* 0x0000000897027223 */ /* 0x000fe40000000002 */
[----:B------:R-:W-:-:S03]  /*45d0*/  IMAD R93, R91, UR7, R18 ;  /* 0x000000075b5d7c24 */ /* 0x000fc6000f8e0212 */
[----:B------:R-:W-:Y:S01]  /*45e0*/  F2FP.F16.F32.PACK_AB R18, RZ, R2 ;  /* 0x00000002ff12723e */ /* 0x000fe200000000ff */
[----:B------:R-:W-:Y:S01]  /*45f0*/  IMAD.IADD R3, R13, 0x1, R93 ;  /* 0x000000010d037824 */ /* 0x000fe200078e025d */
[----:B------:R-:W-:-:S03]  /*4600*/  LEA R2, P2, R12, UR8, 0x1 ;  /* 0x000000080c027c11 */ /* 0x000fc6000f8408ff */
[----:B------:R0:W-:Y:S01]  /*4610*/  @P1 STG.E.U16 desc[UR12][R22.64+0xf2], R18 ;  /* 0x0000f21216001986 */ /* 0x0001e2000c10150c */
        /* <DEDUP_REMOVED lines=15> */
.L_x_153:
[----:B------:R-:W-:Y:S05]  /*4710*/  BSYNC B0 ;  /* 0x0000000000007941 */ /* 0x000fea0003800000 */
.L_x_152:
[----:B-----5:R-:W-:Y:S01]  /*4720*/  HADD2.F32 R16, -RZ, R88.H0_H0 ;  /* 0x20000058ff107230 */ /* 0x020fe20000004100 */
[----:B------:R-:W-:Y:S01]  /*4730*/  ISETP.GT.AND P1, PT, R10, 0x48, PT ;  /* 0x000000480a00780c */ /* 0x000fe20003f24270 */
[----:B------:R-:W-:Y:S01]  /*4740*/  IMAD.WIDE.U32 R14, R91, UR6, R14 ;  /* 0x000000065b0e7c25 */ /* 0x000fe2000f8e000e */
[----:B------:R-:W-:Y:S03]  /*4750*/  BSSY B0, `(.L_x_154) ;  /* 0x000000e000007945 */ /* 0x000fe60003800000 */
[----:B------:R-:W-:Y:S01]  /*4760*/  FMUL R16, R16, R9 ;  /* 0x0000000910107220 */ /* 0x000fe20000400000 */
[----:B------:R-:W-:Y:S01]  /*4770*/  @P2 IMAD.MOV.U32 R10, RZ, RZ, R12 ;  /* 0x000000ffff0a2224 */ /* 0x000fe200078e000c */
[----:B0-----:R-:W-:Y:S02]  /*4780*/  IADD3 R11, P3, R4, R14, RZ ;  /* 0x0000000e040b7210 */ /* 0x001fe40007f7e0ff */
[----:B------:R-:W-:-:S02]  /*4790*/  FFMA R16, R25, R8, R16 ;  /* 0x0000000819107223 */ /* 0x000fc40000000010 */
[----:B------:R-:W-:Y:S02]  /*47a0*/  IADD3.X R14, R5, R93, R15, P3, !PT ;  /* 0x0000005d050e7210 */ /* 0x000fe40001ffe40f */
[C---:B------:R-:W-:Y:S02]  /*47b0*/  LEA R4, P4, R11.reuse, UR8, 0x1 ;  /* 0x000000080b047c11 */ /* 0x040fe4000f8808ff */
[----:B------:R-:W-:Y:S02]  /*47c0*/  F2FP.F16.F32.PACK_AB R16, RZ, R16 ;  /* 0x00000010ff10723e */ /* 0x000fe400000000ff */
[----:B------:R-:W-:Y:S01]  /*47d0*/  LEA.HI.X R5, R11, UR9, R14, 0x1, P4 ;  /* 0x000000090b057c11 */ /* 0x000fe2000a0f0c0e */
[----:B------:R-:W-:Y:S01]  /*47e0*/  @P2 IMAD.MOV.U32 R11, RZ, RZ, R13 ;  /* 0x000000ffff0b2224 */ /* 0x000fe200078e000d */
[----:B------:R-:W-:-:S04]  /*47f0*/  ISETP.GT.AND P3, PT, R0, RZ, P1 ;  /* 0x000000ff0000720c */ /* 0x000fc80000f64270 */
[----:B------:R0:W-:Y:S09]  /*4800*/  @P2 STG.E.U16 desc[UR12][R10.64+0x2], R16 ;  /* 0x000002100a002986 */ /* 0x0001f2000c10150c */
[----:B------:R-:W-:Y:S05]  /*4810*/  @!P3 BRA `(.L_x_155) ;  /* 0x000000000004b947 */ /* 0x000fea0003800000 */
[----:B------:R2:W5:Y:S02]  /*4820*/  LDG.E.LTC128B.U16 R88, desc[UR12][R4.64] ;  /* 0x0000000c04587981 */ /* 0x000564000c1e1520 */
.L_x_155:
[----:B------:R-:W-:Y:S05]  /*4830*/  BSYNC B0 ;  /* 0x0000000000007941 */ /* 0x000fea0003800000 */
.L_x_154:
[----:B0----5:R-:W-:Y:S01]  /*4840*/  HADD2.F32 R10, -RZ, R88.H0_H0 ;  /* 0x20000058ff0a7230 */ /* 0x021fe20000004100 */
[----:B------:R-:W-:Y:S01]  /*4850*/  IADD3 R14, P4, R12, R17, RZ ;  /* 0x000000110c0e7210 */ /* 0x000fe20007f9e0ff */
[----:B------:R-:W-:Y:S01]  /*4860*/  BSSY B0, `(.L_x_156) ;  /* 0x0000009000007945 */ /* 0x000fe20003800000 */
[----:B------:R-:W-:Y:S02]  /*4870*/  ISETP.GT.AND P2, PT, R0, 0x1, P1 ;  /* 0x000000010000780c */ /* 0x000fe40000f44270 */
[----:B------:R-:W-:Y:S01]  /*4880*/  FMUL R11, R10, R9 ;  /* 0x000000090a0b7220 */ /* 0x000fe20000400000 */
[----:B------:R-:W-:-:S03]  /*4890*/  IMAD.X R15, R13, 0x1, R21, P4 ;  /* 0x000000010d0f7824 */ /* 0x000fc600020e0615 */
[----:B------:R-:W-:-:S05]  /*48a0*/  FFMA R11, R26, R8, R11 ;  /* 0x000000081a0b7223 */ /* 0x000fca000000000b */
[----:B------:R-:W-:-:S05]  /*48b0*/  F2FP.F16.F32.PACK_AB R11, RZ, R11 ;  /* 0x0000000bff0b723e */ /* 0x000fca00000000ff */
[----:B------:R0:W-:Y:S01]  /*48c0*/  @P3 STG.E.U16 desc[UR12][R14.64], R11 ;  /* 0x0000000b0e003986 */ /* 0x0001e2000c10150c */
[----:B------:R-:W-:Y:S05]  /*48d0*/  @!P2 BRA `(.L_x_157) ;  /* 0x000000000004a947 */ /* 0x000fea0003800000 */
[----:B------:R3:W5:Y:S02]  /*48e0*/  LDG.E.LTC128B.U16 R88, desc[UR12][R4.64+0x2] ;  /* 0x0000020c04587981 */ /* 0x000764000c1e1520 */
.L_x_157:
[----:B------:R-:W-:Y:S05]  /*48f0*/  BSYNC B0 ;  /* 0x0000000000007941 */ /* 0x000fea0003800000 */
.L_x_156:
[----:B-----5:R-:W-:Y:S01]  /*4900*/  HADD2.F32 R10, -RZ, R88.H0_H0 ;  /* 0x20000058ff0a7230 */ /* 0x020fe20000004100 */
[----:B------:R-:W-:Y:S01]  /*4910*/  ISETP.GT.AND P3, PT, R0, 0x8, P0 ;  /* 0x000000080000780c */ /* 0x000fe20000764270 */
[----:B0-----:R-:W-:Y:S01]  /*4920*/  @P2 IMAD.MOV.U32 R11, RZ, RZ, R15 ;  /* 0x000000ffff0b2224 */ /* 0x001fe200078e000f */
[----:B------:R-:W-:Y:S02]  /*4930*/  BSSY B0, `(.L_x_158) ;  /* 0x0000009000007945 */ /* 0x000fe40003800000 */
[----:B------:R-:W-:-:S04]  /*4940*/  FMUL R10, R10, R9 ;  /* 0x000000090a0a7220 */ /* 0x000fc80000400000 */
[----:B------:R-:W-:-:S05]  /*4950*/  FFMA R10, R27, R8, R10 ;  /* 0x000000081b0a7223 */ /* 0x000fca000000000a */
[----:B------:R-:W-:-:S04]  /*4960*/  F2FP.F16.F32.PACK_AB R10, RZ, R10 ;  /* 0x0000000aff0a723e */ /* 0x000fc800000000ff */
[----:B------:R-:W-:Y:S01]  /*4970*/  PRMT R16, R10, 0x7610, R16 ;  /* 0x000076100a107816 */ /* 0x000fe20000000010 */
[----:B------:R-:W-:-:S05]  /*4980*/  @P2 IMAD.MOV.U32 R10, RZ, RZ, R14 ;  /* 0x000000ffff0a2224 */ /* 0x000fca00078e000e */
[----:B------:R0:W-:Y:S01]  /*4990*/  @P2 STG.E.U16 desc[UR12][R10.64+0x2], R16 ;  /* 0x000002100a002986 */ /* 0x0001e2000c10150c */
[----:B------:R-:W-:Y:S05]  /*49a0*/  @!P3 BRA `(.L_x_159) ;  /* 0x000000000004b947 */ /* 0x000fea0003800000 */
[----:B------:R4:W5:Y:S02]  /*49b0*/  LDG.E.LTC128B.U16 R88, desc[UR12][R2.64+0x10] ;  /* 0x0000100c02587981 */ /* 0x000964000c1e1520 */
.L_x_159:
[----:B------:R-:W-:Y:S05]  /*49c0*/  BSYNC B0 ;  /* 0x0000000000007941 */ /* 0x000fea0003800000 */
.L_x_158:
[----:B0----5:R-:W-:Y:S01]  /*49d0*/  HADD2.F32 R10, -RZ, R88.H0_H0 ;  /* 0x20000058ff0a7230 */ /* 0x021fe20000004100 */
[----:B------:R-:W-:Y:S01]  /*49e0*/  ISETP.GT.AND P2, PT, R0, 0x9, P0 ;  /* 0x000000090000780c */ /* 0x000fe20000744270 */
[----:B------:R-:W-:Y:S03]  /*49f0*/  BSSY B0, `(.L_x_160) ;  /* 0x000000a000007945 */ /* 0x000fe60003800000 */
[----:B------:R-:W-:Y:S01]  /*4a00*/  FMUL R11, R10, R9 ;  /* 0x000000090a0b7220 */ /* 0x000fe20000400000 */
[----:B------:R-:W-:-:S03]  /*4a10*/  IMAD.MOV.U32 R10, RZ, RZ, R12 ;  /* 0x000000ffff0a7224 */ /* 0x000fc600078e000c */
[----:B------:R-:W-:-:S05]  /*4a20*/  FFMA R11, R28, R8, R11 ;  /* 0x000000081c0b7223 */ /* 0x000fca000000000b */
[----:B------:R-:W-:-:S04]  /*4a30*/  F2FP.F16.F32.PACK_AB R11, RZ, R11 ;  /* 0x0000000bff0b723e */ /* 0x000fc800000000ff */
[----:B------:R-:W-:Y:S01]  /*4a40*/  PRMT R16, R11, 0x7610, R16 ;  /* 0x000076100b107816 */ /* 0x000fe20000000010 */
[----:B------:R-:W-:-:S05]  /*4a50*/  IMAD.MOV.U32 R11, RZ, RZ, R13 ;  /* 0x000000ffff0b7224 */ /* 0x000fca00078e000d */
[----:B------:R0:W-:Y:S01]  /*4a60*/  @P3 STG.E.U16 desc[UR12][R10.64+0x10], R16 ;  /* 0x000010100a003986 */ /* 0x0001e2000c10150c */
[----:B------:R-:W-:Y:S05]  /*4a70*/  @!P2 BRA `(.L_x_161) ;  /* 0x000000000004a947 */ /* 0x000fea0003800000 */
[----:B------:R0:W5:Y:S02]  /*4a80*/  LDG.E.LTC128B.U16 R88, desc[UR12][R2.64+0x12] ;  /* 0x0000120c02587981 */ /* 0x000164000c1e1520 */
.L_x_161:
[----:B------:R-:W-:Y:S05]  /*4a90*/  BSYNC B0 ;  /* 0x0000000000007941 */ /* 0x000fea0003800000 */
.L_x_160:
        /* <DEDUP_REMOVED lines=9> */
.L_x_163:
[----:B------:R-:W-:Y:S05]  /*4b30*/  BSYNC B0 ;  /* 0x0000000000007941 */ /* 0x000fea0003800000 */
.L_x_162:
        /* <DEDUP_REMOVED lines=9> */
.L_x_165:
[----:B------:R-:W-:Y:S05]  /*4bd0*/  BSYNC B0 ;  /* 0x0000000000007941 */ /* 0x000fea0003800000 */
.L_x_164:
[----:B-----5:R-:W-:Y:S01]  /*4be0*/  HADD2.F32 R12, -RZ, R88.H0_H0 ;  /* 0x20000058ff0c7230 */ /* 0x020fe20000004100 */
[----:B------:R-:W-:Y:S01]  /*4bf0*/  IADD3 R6, P4, P5, R17, R6, R19 ;  /* 0x0000000611067210 */ /* 0x000fe20007d9e013 */
[----:B------:R-:W-:Y:S01]  /*4c00*/  BSSY B0, `(.L_x_166) ;  /* 0x0000009000007945 */ /* 0x000fe20003800000 */
[----:B------:R-:W-:Y:S02]  /*4c10*/  ISETP.GT.AND P3, PT, R0, 0x10, P0 ;  /* 0x000000100000780c */ /* 0x000fe40000764270 */
[----:B------:R-:W-:Y:S01]  /*4c20*/  FMUL R12, R12, R9 ;  /* 0x000000090c0c7220 */ /* 0x000fe20000400000 */
[----:B------:R-:W-:-:S03]  /*4c30*/  IADD3.X R7, R21, R7, R89, P4, P5 ;  /* 0x0000000715077210 */ /* 0x000fc600027ea459 */
[----:B------:R-:W-:-:S05]  /*4c40*/  FFMA R12, R31, R8, R12 ;  /* 0x000000081f0c7223 */ /* 0x000fca000000000c */
[----:B------:R-:W-:-:S05]  /*4c50*/  F2FP.F16.F32.PACK_AB R12, RZ, R12 ;  /* 0x0000000cff0c723e */ /* 0x000fca00000000ff */
[----:B------:R0:W-:Y:S01]  /*4c60*/  @P2 STG.E.U16 desc[UR12][R6.64+0x12], R12 ;  /* 0x0000120c06002986 */ /* 0x0001e2000c10150c */
[----:B------:R-:W-:Y:S05]  /*4c70*/  @!P3 BRA `(.L_x_167) ;  /* 0x000000000004b947 */ /* 0x000fea0003800000 */
[----:B------:R0:W5:Y:S02]  /*4c80*/  LDG.E.LTC128B.U16 R88, desc[UR12][R2.64+0x20] ;  /* 0x0000200c02587981 */ /* 0x000164000c1e1520 */
.L_x_167:
[----:B------:R-:W-:Y:S05]  /*4c90*/  BSYNC B0 ;  /* 0x0000000000007941 */ /* 0x000fea0003800000 */
.L_x_166:
        /* <DEDUP_REMOVED lines=9> */
.L_x_169:
[----:B------:R-:W-:Y:S05]  /*4d30*/  BSYNC B0 ;  /* 0x0000000000007941 */ /* 0x000fea0003800000 */
.L_x_168:
        /* <DEDUP_REMOVED lines=9> */
.L_x_171:
[----:B------:R-:W-:Y:S05]  /*4dd0*/  BSYNC B0 ;  /* 0x0000000000007941 */ /* 0x000fea0003800000 */
.L_x_170:
        /* <DEDUP_REMOVED lines=9> */
.L_x_173:
[----:B------:R-:W-:Y:S05]  /*4e70*/  BSYNC B0 ;  /* 0x0000000000007941 */ /* 0x000fea0003800000 */
.L_x_172:
        /* <DEDUP_REMOVED lines=9> */
.L_x_175:
[----:B------:R-:W-:Y:S05]  /*4f10*/  BSYNC B0 ;  /* 0x0000000000007941 */ /* 0x000fea0003800000 */
.L_x_174:
        /* <DEDUP_REMOVED lines=9> */
.L_x_177:
[----:B------:R-:W-:Y:S05]  /*4fb0*/  BSYNC B0 ;  /* 0x0000000000007941 */ /* 0x000fea0003800000 */
.L_x_176:
        /* <DEDUP_REMOVED lines=9> */
.L_x_179:
[----:B------:R-:W-:Y:S05]  /*5050*/  BSYNC B0 ;  /* 0x0000000000007941 */ /* 0x000fea0003800000 */
.L_x_178:
        /* <DEDUP_REMOVED lines=9> */
.L_x_181:
[----:B------:R-:W-:Y:S05]  /*50f0*/  BSYNC B0 ;  /* 0x0000000000007941 */ /* 0x000fea0003800000 */
.L_x_180:
        /* <DEDUP_REMOVED lines=9> */
.L_x_183:
[----:B------:R-:W-:Y:S05]  /*5190*/  BSYNC B0 ;  /* 0x0000000000007941 */ /* 0x000fea0003800000 */
.L_x_182:
        /* <DEDUP_REMOVED lines=9> */
.L_x_185:
[----:B------:R-:W-:Y:S05]  /*5230*/  BSYNC B0 ;  /* 0x0000000000007941 */ /* 0x000fea0003800000 */
.L_x_184:
        /* <DEDUP_REMOVED lines=9> */
.L_x_187:
[----:B------:R-:W-:Y:S05]  /*52d0*/  BSYNC B0 ;  /* 0x0000000000007941 */ /* 0x000fea0003800000 */
.L_x_186:
        /* <DEDUP_REMOVED lines=9> */
.L_x_189:
[----:B------:R-:W-:Y:S05]  /*5370*/  BSYNC B0 ;  /* 0x0000000000007941 */ /* 0x000fea0003800000 */
.L_x_188:
        /* <DEDUP_REMOVED lines=9> */
.L_x_191:
[----:B------:R-:W-:Y:S05]  /*5410*/  BSYNC B0 ;  /* 0x0000000000007941 */ /* 0x000fea0003800000 */
.L_x_190:
        /* <DEDUP_REMOVED lines=9> */
.L_x_193:
[----:B------:R-:W-:Y:S05]  /*54b0*/  BSYNC B0 ;  /* 0x0000000000007941 */ /* 0x000fea0003800000 */
.L_x_192:
        /* <DEDUP_REMOVED lines=9> */
.L_x_195:
[----:B------:R-:W-:Y:S05]  /*5550*/  BSYNC B0 ;  /* 0x0000000000007941 */ /* 0x000fea0003800000 */
.L_x_194:
        /* <DEDUP_REMOVED lines=9> */
.L_x_197:
[----:B------:R-:W-:Y:S05]  /*55f0*/  BSYNC B0 ;  /* 0x0000000000007941 */ /* 0x000fea0003800000 */
.L_x_196:
        /* <DEDUP_REMOVED lines=9> */
.L_x_199:
[----:B------:R-:W-:Y:S05]  /*5690*/  BSYNC B0 ;  /* 0x0000000000007941 */ /* 0x000fea0003800000 */
.L_x_198:
        /* <DEDUP_REMOVED lines=9> */
.L_x_201:
[----:B------:R-:W-:Y:S05]  /*5730*/  BSYNC B0 ;  /* 0x0000000000007941 */ /* 0x000fea0003800000 */
.L_x_200:
        /* <DEDUP_REMOVED lines=9> */
.L_x_203:
[----:B------:R-:W-:Y:S05]  /*57d0*/  BSYNC B0 ;  /* 0x0000000000007941 */ /* 0x000fea0003800000 */
.L_x_202:
        /* <DEDUP_REMOVED lines=9> */
.L_x_205:
[----:B------:R-:W-:Y:S05]  /*5870*/  BSYNC B0 ;  /* 0x0000000000007941 */ /* 0x000fea0003800000 */
.L_x_204:
        /* <DEDUP_REMOVED lines=9> */
.L_x_207:
[----:B------:R-:W-:Y:S05]  /*5910*/  BSYNC B0 ;  /* 0x0000000000007941 */ /* 0x000fea0003800000 */
.L_x_206:
        /* <DEDUP_REMOVED lines=9> */
.L_x_209:
[----:B------:R-:W-:Y:S05]  /*59b0*/  BSYNC B0 ;  /* 0x0000000000007941 */ /* 0x000fea0003800000 */
.L_x_208:
        /* <DEDUP_REMOVED lines=9> */
.L_x_211:
[----:B------:R-:W-:Y:S05]  /*5a50*/  BSYNC B0 ;  /* 0x0000000000007941 */ /* 0x000fea0003800000 */
.L_x_210:
        /* <DEDUP_REMOVED lines=9> */
.L_x_213:
[----:B------:R-:W-:Y:S05]  /*5af0*/  BSYNC B0 ;  /* 0x0000000000007941 */ /* 0x000fea0003800000 */
.L_x_212:
        /* <DEDUP_REMOVED lines=9> */
.L_x_215:
[----:B------:R-:W-:Y:S05]  /*5b90*/  BSYNC B0 ;  /* 0x0000000000007941 */ /* 0x000fea0003800000 */
.L_x_214:
        /* <DEDUP_REMOVED lines=9> */
.L_x_217:
[----:B------:R-:W-:Y:S05]  /*5c30*/  BSYNC B0 ;  /* 0x0000000000007941 */ /* 0x000fea0003800000 */
.L_x_216:
        /* <DEDUP_REMOVED lines=9> */
.L_x_219:
[----:B------:R-:W-:Y:S05]  /*5cd0*/  BSYNC B0 ;  /* 0x0000000000007941 */ /* 0x000fea0003800000 */
.L_x_218:
        /* <DEDUP_REMOVED lines=9> */
.L_x_221:
[----:B------:R-:W-:Y:S05]  /*5d70*/  BSYNC B0 ;  /* 0x0000000000007941 */ /* 0x000fea0003800000 */
.L_x_220:
        /* <DEDUP_REMOVED lines=9> */
.L_x_223:
[----:B------:R-:W-:Y:S05]  /*5e10*/  BSYNC B0 ;  /* 0x0000000000007941 */ /* 0x000fea0003800000 */
.L_x_222:
        /* <DEDUP_REMOVED lines=9> */
.L_x_225:
[----:B------:R-:W-:Y:S05]  /*5eb0*/  BSYNC B0 ;  /* 0x0000000000007941 */ /* 0x000fea0003800000 */
.L_x_224:
        /* <DEDUP_REMOVED lines=9> */
.L_x_227:
[----:B------:R-:W-:Y:S05]  /*5f50*/  BSYNC B0 ;  /* 0x0000000000007941 */ /* 0x000fea0003800000 */
.L_x_226:
        /* <DEDUP_REMOVED lines=9> */
.L_x_229:
[----:B------:R-:W-:Y:S05]  /*5ff0*/  BSYNC B0 ;  /* 0x0000000000007941 */ /* 0x000fea0003800000 */
.L_x_228:
        /* <DEDUP_REMOVED lines=9> */
.L_x_231:
[----:B------:R-:W-:Y:S05]  /*6090*/  BSYNC B0 ;  /* 0x0000000000007941 */ /* 0x000fea0003800000 */
.L_x_230:
        /* <DEDUP_REMOVED lines=9> */
.L_x_233:
[----:B------:R-:W-:Y:S05]  /*6130*/  BSYNC B0 ;  /* 0x0000000000007941 */ /* 0x000fea0003800000 */
.L_x_232:
        /* <DEDUP_REMOVED lines=9> */
.L_x_235:
[----:B------:R-:W-:Y:S05]  /*61d0*/  BSYNC B0 ;  /* 0x0000000000007941 */ /* 0x000fea0003800000 */
.L_x_234:
        /* <DEDUP_REMOVED lines=9> */
.L_x_237:
[----:B------:R-:W-:Y:S05]  /*6270*/  BSYNC B0 ;  /* 0x0000000000007941 */ /* 0x000fea0003800000 */
.L_x_236:
        /* <DEDUP_REMOVED lines=9> */
.L_x_239:
[----:B------:R-:W-:Y:S05]  /*6310*/  BSYNC B0 ;  /* 0x0000000000007941 */ /* 0x000fea0003800000 */
.L_x_238:
        /* <DEDUP_REMOVED lines=9> */
.L_x_241:
[----:B------:R-:W-:Y:S05]  /*63b0*/  BSYNC B0 ;  /* 0x0000000000007941 */ /* 0x000fea0003800000 */
.L_x_240:
        /* <DEDUP_REMOVED lines=9> */
.L_x_243:
[----:B------:R-:W-:Y:S05]  /*6450*/  BSYNC B0 ;  /* 0x0000000000007941 */ /* 0x000fea0003800000 */
.L_x_242:
        /* <DEDUP_REMOVED lines=9> */
.L_x_245:
[----:B------:R-:W-:Y:S05]  /*64f0*/  BSYNC B0 ;  /* 0x0000000000007941 */ /* 0x000fea0003800000 */
.L_x_244:
        /* <DEDUP_REMOVED lines=9> */
.L_x_247:
[----:B------:R-:W-:Y:S05]  /*6590*/  BSYNC B0 ;  /* 0x0000000000007941 */ /* 0x000fea0003800000 */
.L_x_246:
        /* <DEDUP_REMOVED lines=9> */
.L_x_249:
[----:B------:R-:W-:Y:S05]  /*6630*/  BSYNC B0 ;  /* 0x0000000000007941 */ /* 0x000fea0003800000 */
.L_x_248:
        /* <DEDUP_REMOVED lines=9> */
.L_x_251:
[----:B------:R-:W-:Y:S05]  /*66d0*/  BSYNC B0 ;  /* 0x0000000000007941 */ /* 0x000fea0003800000 */
.L_x_250:
        /* <DEDUP_REMOVED lines=9> */
.L_x_253:
[----:B------:R-:W-:Y:S05]  /*6770*/  BSYNC B0 ;  /* 0x0000000000007941 */ /* 0x000fea0003800000 */
.L_x_252:
        /* <DEDUP_REMOVED lines=9> */
.L_x_255:
[----:B------:R-:W-:Y:S05]  /*6810*/  BSYNC B0 ;  /* 0x0000000000007941 */ /* 0x000fea0003800000 */
.L_x_254:
        /* <DEDUP_REMOVED lines=9> */
.L_x_257:
[----:B------:R-:W-:Y:S05]  /*68b0*/  BSYNC B0 ;  /* 0x0000000000007941 */ /* 0x000fea0003800000 */
.L_x_256:
        /* <DEDUP_REMOVED lines=9> */
.L_x_259:
[----:B------:R-:W-:Y:S05]  /*6950*/  BSYNC B0 ;  /* 0x0000000000007941 */ /* 0x000fea0003800000 */
.L_x_258:
        /* <DEDUP_REMOVED lines=9> */
.L_x_261:
[----:B------:R-:W-:Y:S05]  /*69f0*/  BSYNC B0 ;  /* 0x0000000000007941 */ /* 0x000fea0003800000 */
.L_x_260:
        /* <DEDUP_REMOVED lines=9> */
.L_x_263:
[----:B------:R-:W-:Y:S05]  /*6a90*/  BSYNC B0 ;  /* 0x0000000000007941 */ /* 0x000fea0003800000 */
.L_x_262:
        /* <DEDUP_REMOVED lines=9> */
.L_x_265:
[----:B------:R-:W-:Y:S05]  /*6b30*/  BSYNC B0 ;  /* 0x0000000000007941 */ /* 0x000fea0003800000 */
.L_x_264:
        /* <DEDUP_REMOVED lines=9> */
.L_x_267:
[----:B------:R-:W-:Y:S05]  /*6bd0*/  BSYNC B0 ;  /* 0x0000000000007941 */ /* 0x000fea0003800000 */
.L_x_266:
        /* <DEDUP_REMOVED lines=9> */
.L_x_269:
[----:B------:R-:W-:Y:S05]  /*6c70*/  BSYNC B0 ;  /* 0x0000000000007941 */ /* 0x000fea0003800000 */
.L_x_268:
        /* <DEDUP_REMOVED lines=9> */
.L_x_271:
[----:B------:R-:W-:Y:S05]  /*6d10*/  BSYNC B0 ;  /* 0x0000000000007941 */ /* 0x000fea0003800000 */
.L_x_270:
        /* <DEDUP_REMOVED lines=9> */
.L_x_273:
[----:B------:R-:W-:Y:S05]  /*6db0*/  BSYNC B0 ;  /* 0x0000000000007941 */ /* 0x000fea0003800000 */
.L_x_272:
[----:B01--45:R-:W-:Y:S01]  /*6dc0*/  HADD2.F32 R2, -RZ, R88.H0_H0 ;  /* 0x20000058ff027230 */ /* 0x033fe20000004100 */
        /* <DEDUP_REMOVED lines=8> */
.L_x_275:
[----:B------:R-:W-:Y:S05]  /*6e50*/  BSYNC B0 ;  /* 0x0000000000007941 */ /* 0x000fea0003800000 */
.L_x_274:
[----:B0----5:R-:W-:Y:S01]  /*6e60*/  HADD2.F32 R2, -RZ, R88.H0_H0 ;  /* 0x20000058ff027230 */ /* 0x021fe20000004100 */
[----:B------:R-:W-:Y:S01]  /*6e70*/  ISETP.GT.AND P1, PT, R0, 0x79, P1 ;  /* 0x000000790000780c */ /* 0x000fe20000f24270 */
[----:B------:R-:W-:Y:S03]  /*6e80*/  BSSY B0, `(.L_x_276) ;  /* 0x000000a000007945 */ /* 0x000fe60003800000 */
        /* <DEDUP_REMOVED lines=9> */
.L_x_277:
[----:B------:R-:W-:Y:S05]  /*6f20*/  BSYNC B0 ;  /* 0x0000000000007941 */ /* 0x000fea0003800000 */
.L_x_276:
[----:B-----5:R-:W-:-:S05]  /*6f30*/  HADD2.F32 R88, -RZ, R88.H0_H0 ;  /* 0x20000058ff587230 */ /* 0x020fca0000004100 */
[----:B------:R-:W-:-:S04]  /*6f40*/  FMUL R88, R88, R9 ;  /* 0x0000000958587220 */ /* 0x000fc80000400000 */
[----:B------:R-:W-:Y:S01]  /*6f50*/  FFMA R88, R87, R8, R88 ;  /* 0x0000000857587223 */ /* 0x000fe20000000058 */
[----:B------:R-:W-:Y:S06]  /*6f60*/  @!P1 EXIT ;  /* 0x000000000000994d */ /* 0x000fec0003800000 */
[----:B------:R-:W-:-:S05]  /*6f70*/  F2FP.F16.F32.PACK_AB R88, RZ, R88 ;  /* 0x00000058ff58723e */ /* 0x000fca00000000ff */
[----:B------:R-:W-:Y:S01]  /*6f80*/  STG.E.U16 desc[UR12][R6.64+0xf2], R88 ;  /* 0x0000f25806007986 */ /* 0x000fe2000c10150c */
[----:B------:R-:W-:Y:S05]  /*6f90*/  EXIT ;  /* 0x000000000000794d */ /* 0x000fea0003800000 */
.L_x_27:
[----:B------:R-:W-:Y:S01]  /*6fa0*/  ULDC.64 UR4, c[0x0][0x650] ;  /* 0x0001940000047ab9 */ /* 0x000fe20000000a00 */
[-C--:B--2---:R-:W-:Y:S01]  /*6fb0*/  FMUL R88, R88, R8.reuse ;  /* 0x0000000858587220 */ /* 0x084fe20000400000 */
[----:B------:R-:W-:Y:S01]  /*6fc0*/  LEA R2, P1, R14, UR4, 0x1 ;  /* 0x000000040e027c11 */ /* 0x000fe2000f8208ff */
[----:B------:R-:W-:Y:S01]  /*6fd0*/  IMAD.SHL.U32 R9, R21, 0x2, RZ ;  /* 0x0000000215097824 */ /* 0x000fe200078e00ff */
[----:B------:R-:W-:Y:S01]  /*6fe0*/  ISETP.GT.AND P3, PT, R10, 0x8, PT ;  /* 0x000000080a00780c */ /* 0x000fe20003f64270 */
[-C--:B------:R-:W-:Y:S01]  /*6ff0*/  FMUL R89, R89, R8.reuse ;  /* 0x0000000859597220 */ /* 0x080fe20000400000 */
[----:B------:R-:W-:Y:S01]  /*7000*/  LEA.HI.X R3, R14, UR5, R19, 0x1, P1 ;  /* 0x000000050e037c11 */ /* 0x000fe200088f0c13 */
[----:B------:R-:W-:Y:S01]  /*7010*/  FMUL R90, R90, R8 ;  /* 0x000000085a5a7220 */ /* 0x000fe20000400000 */
[----:B------:R-:W-:Y:S01]  /*7020*/  F2FP.F16.F32.PACK_AB R88, RZ, R88 ;  /* 0x00000058ff58723e */ /* 0x000fe200000000ff */
[-C--:B------:R-:W-:Y:S01]  /*7030*/  FMUL R91, R91, R8.reuse ;  /* 0x000000085b5b7220 */ /* 0x080fe20000400000 */
[----:B------:R-:W-:Y:S01]  /*7040*/  ISETP.GT.AND P4, PT, R0, 0x1, P2 ;  /* 0x000000010000780c */ /* 0x000fe20001784270 */
[-C--:B------:R-:W-:Y:S01]  /*7050*/  FMUL R92, R92, R8.reuse ;  /* 0x000000085c5c7220 */ /* 0x080fe20000400000 */
[----:B------:R-:W-:Y:S01]  /*7060*/  ISETP.GT.AND P1, PT, R0, RZ, P3 ;  /* 0x000000ff0000720c */ /* 0x000fe20001f24270 */
[----:B------:R-:W-:Y:S01]  /*7070*/  @P0 STG.E.U16 desc[UR12][R2.64], R88 ;  /* 0x0000005802000986 */ /* 0x000fe2000c10150c */
[----:B------:R-:W-:Y:S01]  /*7080*/  SHF.L.U64.HI R7, R21, 0x1, R20 ;  /* 0x0000000115077819 */ /* 0x000fe20000010214 */
[----:B------:R-:W-:Y:S01]  /*7090*/  FMUL R93, R93, R8 ;  /* 0x000000085d5d7220 */ /* 0x000fe20000400000 */
[----:B------:R-:W-:Y:S01]  /*70a0*/  IADD3 R4, P0, R9, R2, RZ ;  /* 0x0000000209047210 */ /* 0x000fe20007f1e0ff */
[-C--:B------:R-:W-:Y:S01]  /*70b0*/  FMUL R94, R94, R8.reuse ;  /* 0x000000085e5e7220 */ /* 0x080fe20000400000 */
[----:B------:R-:W-:Y:S01]  /*70c0*/  F2FP.F16.F32.PACK_AB R89, RZ, R89 ;  /* 0x00000059ff59723e */ /* 0x000fe200000000ff */
[----:B------:R-:W-:Y:S01]  /*70d0*/  FMUL R95, R95, R8 ;  /* 0x000000085f5f7220 */ /* 0x000fe20000400000 */
[----:B------:R-:W-:Y:S01]  /*70e0*/  F2FP.F16.F32.PACK_AB R90, RZ, R90 ;  /* 0x0000005aff5a723e */ /* 0x000fe200000000ff */
[----:B------:R-:W-:Y:S01]  /*70f0*/  IMAD.X R5, R7, 0x1, R3, P0 ;  /* 0x0000000107057824 */ /* 0x000fe200000e0603 */
[C---:B------:R-:W-:Y:S01]  /*7100*/  ISETP.GT.AND P5, PT, R0.reuse, 0x8, P2 ;  /* 0x000000080000780c */ /* 0x040fe200017a4270 */
[----:B------:R-:W-:Y:S01]  /*7110*/  @P4 STG.E.U16 desc[UR12][R2.64+0x2], R89 ;  /* 0x0000025902004986 */ /* 0x000fe2000c10150c */
[----:B------:R-:W-:Y:S01]  /*7120*/  ISETP.GT.AND P4, PT, R0, 0x1, P3 ;  /* 0x000000010000780c */ /* 0x000fe20001f84270 */
[-C--:B------:R-:W-:Y:S01]  /*7130*/  FMUL R96, R96, R8.reuse ;  /* 0x0000000860607220 */ /* 0x080fe20000400000 */
[----:B------:R-:W-:Y:S01]  /*7140*/  F2FP.F16.F32.PACK_AB R91, RZ, R91 ;  /* 0x0000005bff5b723e */ /* 0x000fe200000000ff */
[----:B------:R-:W-:Y:S01]  /*7150*/  @P1 STG.E.U16 desc[UR12][R4.64], R90 ;  /* 0x0000005a04001986 */ /* 0x000fe2000c10150c */
[----:B------:R-:W-:Y:S01]  /*7160*/  ISETP.GT.AND P1, PT, R0, 0x9, P2 ;  /* 0x000000090000780c */ /* 0x000fe20001724270 */
[----:B------:R-:W-:Y:S01]  /*7170*/  FMUL R97, R97, R8 ;  /* 0x0000000861617220 */ /* 0x000fe20000400000 */
[----:B------:R-:W-:Y:S01]  /*7180*/  F2FP.F16.F32.PACK_AB R92, RZ, R92 ;  /* 0x0000005cff5c723e */ /* 0x000fe200000000ff */
[-C--:B------:R-:W-:Y:S01]  /*7190*/  FMUL R98, R98, R8.reuse ;  /* 0x0000000862627220 */ /* 0x080fe20000400000 */
[----:B------:R-:W-:Y:S01]  /*71a0*/  F2FP.F16.F32.PACK_AB R93, RZ, R93 ;  /* 0x0000005dff5d723e */ /* 0x000fe200000000ff */
[-C--:B------:R-:W-:Y:S01]  /*71b0*/  FMUL R99, R99, R8.reuse ;  /* 0x0000000863637220 */ /* 0x080fe20000400000 */
[----:B------:R-:W-:Y:S01]  /*71c0*/  ISETP.GT.AND P0, PT, R0, 0x8, P3 ;  /* 0x000000080000780c */ /* 0x000fe20001f04270 */
[----:B------:R-:W-:Y:S01]  /*71d0*/  FMUL R100, R100, R8 ;  /* 0x0000000864647220 */ /* 0x000fe20000400000 */
[----:B------:R-:W-:Y:S01]  /*71e0*/  F2FP.F16.F32.PACK_AB R94, RZ, R94 ;  /* 0x0000005eff5e723e */ /* 0x000fe200000000ff */
[----:B------:R-:W-:Y:S01]  /*71f0*/  @P4 STG.E.U16 desc[UR12][R4.64+0x2], R91 ;  /* 0x0000025b04004986 */ /* 0x000fe2000c10150c */
[----:B------:R-:W-:Y:S01]  /*7200*/  F2FP.F16.F32.PACK_AB R95, RZ, R95 ;  /* 0x0000005fff5f723e */ /* 0x000fe200000000ff */
[-C--:B------:R-:W-:Y:S01]  /*7210*/  FMUL R101, R101, R8.reuse ;  /* 0x0000000865657220 */ /* 0x080fe20000400000 */
[C---:B------:R-:W-:Y:S01]  /*7220*/  ISETP.GT.AND P4, PT, R0.reuse, 0x10, P2 ;  /* 0x000000100000780c */ /* 0x040fe20001784270 */
[----:B------:R-:W-:Y:S01]  /*7230*/  @P5 STG.E.U16 desc[UR12][R2.64+0x10], R92 ;  /* 0x0000105c02005986 */ /* 0x000fe2000c10150c */
[----:B------:R-:W-:Y:S01]  /*7240*/  ISETP.GT.AND P5, PT, R0, 0x10, P3 ;  /* 0x000000100000780c */ /* 0x000fe20001fa4270 */
[----:B------:R-:W-:Y:S01]  /*7250*/  FMUL R102, R102, R8 ;  /* 0x0000000866667220 */ /* 0x000fe20000400000 */
[----:B------:R-:W-:Y:S01]  /*7260*/  F2FP.F16.F32.PACK_AB R96, RZ, R96 ;  /* 0x00000060ff60723e */ /* 0x000fe200000000ff */
[----:B------:R-:W-:Y:S01]  /*7270*/  @P1 STG.E.U16 desc[UR12][R2.64+0x12], R93 ;  /* 0x0000125d02001986 */ /* 0x000fe2000c10150c */
[C---:B------:R-:W-:Y:S01]  /*7280*/  ISETP.GT.AND P1, PT, R0.reuse, 0x9, P3 ;  /* 0x000000090000780c */ /* 0x040fe20001f24270 */
        /* <DEDUP_REMOVED lines=8> */
[----:B------:R-:W-:Y:S01]  /*7310*/  FMUL R106, R106, R8 ;  /* 0x000000086a6a7220 */ /* 0x000fe20000400000 */
[----:B------:R-:W-:Y:S01]  /*7320*/  F2FP.F16.F32.PACK_AB R100, RZ, R100 ;  /* 0x00000064ff64723e */ /* 0x000fe200000000ff */
[-C--:B------:R-:W-:Y:S01]  /*7330*/  FMUL R107, R107, R8.reuse ;  /* 0x000000086b6b7220 */ /* 0x080fe20000400000 */
[----:B------:R-:W-:Y:S01]  /*7340*/  F2FP.F16.F32.PACK_AB R101, RZ, R101 ;  /* 0x00000065ff65723e */ /* 0x000fe200000000ff */
        /* <DEDUP_REMOVED lines=21> */
[----:B------:R-:W-:Y:S01]  /*74a0*/  ISETP.GT.AND P4, PT, R0, 0x21, P2 ;  /* 0x000000210000780c */ /* 0x000fe20001784270 */
[-C--:B------:R-:W-:Y:S01]  /*74b0*/  FMUL R113, R113, R8.reuse ;  /* 0x0000000871717220 */ /* 0x080fe20000400000 */
[----:B------:R-:W-:Y:S01]  /*74c0*/  F2FP.F16.F32.PACK_AB R107, RZ, R107 ;  /* 0x0000006bff6b723e */ /* 0x000fe200000000ff */
        /* <DEDUP_REMOVED lines=102> */
[-C--:B------:R-:W-:Y:S01]  /*7b30*/  FMUL R144, R144, R8.reuse ;  /* 0x0000000890907220 */ /* 0x080fe20000400000 */
[----:B------:R-:W-:Y:S01]  /*7b40*/  ISETP.GT.AND P6, PT, R0, 0x68, P3 ;  /* 0x000000680000780c */ /* 0x000fe20001fc4270 */
[----:B------:R-:W-:Y:S01]  /*7b50*/  FMUL R145, R145, R8 ;  /* 0x0000000891917220 */ /* 0x000fe20000400000 */
[----:B------:R-:W-:Y:S01]  /*7b60*/  F2FP.F16.F32.PACK_AB R138, RZ, R138 ;  /* 0x0000008aff8a723e */ /* 0x000fe200000000ff */
[-C--:B------:R-:W-:Y:S01]  /*7b70*/  FMUL R146, R146, R8.reuse ;  /* 0x0000000892927220 */ /* 0x080fe20000400000 */
[----:B------:R-:W-:Y:S01]  /*7b80*/  F2FP.F16.F32.PACK_AB R139, RZ, R139 ;  /* 0x0000008bff8b723e */ /* 0x000fe200000000ff */
[----:B------:R-:W-:Y:S01]  /*7b90*/  @P1 STG.E.U16 desc[UR12][R4.64+0x80], R122 ;  /* 0x0000807a04001986 */ /* 0x000fe2000c10150c */
[C---:B------:R-:W-:Y:S01]  /*7ba0*/  ISETP.GT.AND P1, PT, R0.reuse, 0x48, P3 ;  /* 0x000000480000780c */ /* 0x040fe20001f24270 */
[----:B------:R-:W-:Y:S01]  /*7bb0*/  FMUL R147, R147, R8 ;  /* 0x0000000893937220 */ /* 0x000fe20000400000 */
[----:B------:R-:W-:Y:S01]  /*7bc0*/  F2FP.F16.F32.PACK_AB R140, RZ, R140 ;  /* 0x0000008cff8c723e */ /* 0x000fe200000000ff */
[----:B------:R-:W-:Y:S01]  /*7bd0*/  @P4 STG.E.U16 desc[UR12][R4.64+0x82], R123 ;  /* 0x0000827b04004986 */ /* 0x000fe2000c10150c */
[----:B------:R-:W-:Y:S01]  /*7be0*/  ISETP.GT.AND P4, PT, R0, 0x49, P3 ;  /* 0x000000490000780c */ /* 0x000fe20001f84270 */
[----:B------:R-:W-:Y:S01]  /*7bf0*/  FMUL R148, R148, R8 ;  /* 0x0000000894947220 */ /* 0x000fe20000400000 */
[----:B------:R-:W-:Y:S01]  /*7c00*/  F2FP.F16.F32.PACK_AB R141, RZ, R141 ;  /* 0x0000008dff8d723e */ /* 0x000fe200000000ff */
[----:B------:R-:W-:Y:S01]  /*7c10*/  @P0 STG.E.U16 desc[UR12][R2.64+0x90], R124 ;  /* 0x0000907c02000986 */ /* 0x000fe2000c10150c */
[----:B------:R-:W-:Y:S01]  /*7c20*/  ISETP.GT.AND P0, PT, R0, 0x50, P3 ;  /* 0x000000500000780c */ /* 0x000fe20001f04270 */
[----:B------:R-:W-:Y:S01]  /*7c30*/  IMAD.SHL.U32 R15, R16, 0x2, RZ ;  /* 0x00000002100f7824 */ /* 0x000fe200078e00ff */
        /* <DEDUP_REMOVED lines=26> */
[----:B------:R-:W-:Y:S01]  /*7de0*/  SHF.L.U64.HI R13, R16, 0x1, R11 ;  /* 0x00000001100d7819 */ /* 0x000fe2000001020b */
[-C--:B------:R-:W-:Y:S01]  /*7df0*/  FMUL R28, R28, R8.reuse ;  /* 0x000000081c1c7220 */ /* 0x080fe20000400000 */
[----:B------:R-:W-:Y:S01]  /*7e00*/  F2FP.F16.F32.PACK_AB R149, RZ, R149 ;  /* 0x00000095ff95723e */ /* 0x000fe200000000ff */
        /* <DEDUP_REMOVED lines=31> */
[----:B------:R-:W-:Y:S01]  /*8000*/  ISETP.GT.AND P5, PT, R0, 0x69, P2 ;  /* 0x000000690000780c */ /* 0x000fe200017a4270 */
[-C--:B------:R-:W-:Y:S01]  /*8010*/  FMUL R38, R38, R8.reuse ;  /* 0x0000000826267220 */ /* 0x080fe20000400000 */
[----:B------:R-:W-:Y:S01]  /*8020*/  F2FP.F16.F32.PACK_AB R31, RZ, R31 ;  /* 0x0000001fff1f723e */ /* 0x000fe200000000ff */
[----:B------:R-:W-:Y:S01]  /*8030*/  @P1 STG.E.U16 desc[UR12][R4.64+0xc0], R138 ;  /* 0x0000c08a04001986 */ /* 0x000fe2000c10150c */
[C---:B------:R-:W-:Y:S01]  /*8040*/  ISETP.GT.AND P1, PT, R10.reuse, 0x40, PT ;  /* 0x000000400a00780c */ /* 0x040fe20003f24270 */
[----:B------:R-:W-:Y:S01]  /*8050*/  FMUL R39, R39, R8 ;  /* 0x0000000827277220 */ /* 0x000fe20000400000 */
[----:B------:R-:W-:Y:S01]  /*8060*/  F2FP.F16.F32.PACK_AB R32, RZ, R32 ;  /* 0x00000020ff20723e */ /* 0x000fe200000000ff */
[----:B------:R-:W-:Y:S01]  /*8070*/  @P0 STG.E.U16 desc[UR12][R4.64+0xc2], R139 ;  /* 0x0000c28b04000986 */ /* 0x000fe2000c10150c */
[----:B------:R-:W-:Y:S01]  /*8080*/  ISETP.GT.AND P0, PT, R10, 0x48, PT ;  /* 0x000000480a00780c */ /* 0x000fe20003f04270 */
        /* <DEDUP_REMOVED lines=17> */
[C---:B------:R-:W-:Y:S01]  /*81a0*/  ISETP.GT.AND P4, PT, R0.reuse, 0x78, P2 ;  /* 0x000000780000780c */ /* 0x040fe20001784270 */
[-C--:B------:R-:W-:Y:S01]  /*81b0*/  FMUL R45, R45, R8.reuse ;  /* 0x000000082d2d7220 */ /* 0x080fe20000400000 */
[C---:B------:R-:W-:Y:S01]  /*81c0*/  ISETP.GT.AND P2, PT, R0.reuse, 0x79, P2 ;  /* 0x000000790000780c */ /* 0x040fe20001744270 */
        /* <DEDUP_REMOVED lines=15> */
[----:B------:R-:W-:Y:S01]  /*82c0*/  IADD3 R10, P5, R15, R2, RZ ;  /* 0x000000020f0a7210 */ /* 0x000fe20007fbe0ff */
[----:B------:R-:W-:Y:S01]  /*82d0*/  FMUL R51, R51, R8 ;  /* 0x0000000833337220 */ /* 0x000fe20000400000 */
[----:B------:R-:W-:Y:S01]  /*82e0*/  F2FP.F16.F32.PACK_AB R43, RZ, R43 ;  /* 0x0000002bff2b723e */ /* 0x000fe200000000ff */
[----:B------:R-:W-:Y:S01]  /*82f0*/  @P6 STG.E.U16 desc[UR12][R4.64+0xe2], R147 ;  /* 0x0000e29304006986 */ /* 0x000fe2000c10150c */
[----:B------:R-:W-:Y:S01]  /*8300*/  F2FP.F16.F32.PACK_AB R44, RZ, R44 ;  /* 0x0000002cff2c723e */ /* 0x000fe200000000ff */
[----:B------:R-:W-:Y:S01]  /*8310*/  IMAD.X R11, R13, 0x1, R3, P5 ;  /* 0x000000010d0b7824 */ /* 0x000fe200028e0603 */
[----:B------:R-:W-:Y:S01]  /*8320*/  IADD3 R12, P5, P6, R9, R2, R15 ;  /* 0x00000002090c7210 */ /* 0x000fe20007ebe00f */
[----:B------:R-:W-:Y:S01]  /*8330*/  @P4 STG.E.U16 desc[UR12][R2.64+0xf0], R148 ;  /* 0x0000f09402004986 */ /* 0x000fe2000c10150c */
[----:B------:R-:W-:Y:S01]  /*8340*/  ISETP.GT.AND P4, PT, R0, 0x78, P3 ;  /* 0x000000780000780c */ /* 0x000fe20001f84270 */
[-C--:B------:R-:W-:Y:S01]  /*8350*/  FMUL R52, R52, R8.reuse ;  /* 0x0000000834347220 */ /* 0x080fe20000400000 */
[C---:B------:R-:W-:Y:S01]  /*8360*/  ISETP.GT.AND P3, PT, R0.reuse, 0x79, P3 ;  /* 0x000000790000780c */ /* 0x040fe20001f64270 */
[----:B------:R0:W-:Y:S01]  /*8370*/  @P2 STG.E.U16 desc[UR12][R2.64+0xf2], R149 ;  /* 0x0000f29502002986 */ /* 0x0001e2000c10150c */
[----:B------:R-:W-:Y:S01]  /*8380*/  IADD3.X R13, R7, R3, R13, P5, P6 ;  /* 0x00000003070d7210 */ /* 0x000fe20002fec40d */
[-C--:B------:R-:W-:Y:S01]  /*8390*/  FMUL R53, R53, R8.reuse ;  /* 0x0000000835357220 */ /* 0x080fe20000400000 */
[----:B------:R-:W-:Y:S01]  /*83a0*/  ISETP.GT.AND P5, PT, R0, 0x1, P1 ;  /* 0x000000010000780c */ /* 0x000fe20000fa4270 */
[-C--:B------:R-:W-:Y:S01]  /*83b0*/  FMUL R54, R54, R8.reuse ;  /* 0x0000000836367220 */ /* 0x080fe20000400000 */
[----:B------:R-:W-:Y:S01]  /*83c0*/  ISETP.GT.AND P2, PT, R0, RZ, P0 ;  /* 0x000000ff0000720c */ /* 0x000fe20000744270 */
[-C--:B------:R-:W-:Y:S01]  /*83d0*/  FMUL R55, R55, R8.reuse ;  /* 0x0000000837377220 */ /* 0x080fe20000400000 */
[----:B------:R-:W-:Y:S01]  /*83e0*/  F2FP.F16.F32.PACK_AB R45, RZ, R45 ;  /* 0x0000002dff2d723e */ /* 0x000fe200000000ff */
[----:B------:R-:W-:Y:S01]  /*83f0*/  FMUL R56, R56, R8 ;  /* 0x0000000838387220 */ /* 0x000fe20000400000 */
[----:B------:R-:W-:Y:S01]  /*8400*/  F2FP.F16.F32.PACK_AB R46, RZ, R46 ;  /* 0x0000002eff2e723e */ /* 0x000fe200000000ff */
[----:B------:R-:W-:Y:S01]  /*8410*/  FMUL R57, R57, R8 ;  /* 0x0000000839397220 */ /* 0x000fe20000400000 */
[----:B------:R-:W-:Y:S01]  /*8420*/  F2FP.F16.F32.PACK_AB R47, RZ, R47 ;  /* 0x0000002fff2f723e */ /* 0x000fe200000000ff */
[----:B0-----:R-:W-:Y:S01]  /*8430*/  @P4 IMAD.MOV.U32 R2, RZ, RZ, R4 ;  /* 0x000000ffff024224 */ /* 0x001fe200078e0004 */
[----:B------:R-:W-:Y:S01]  /*8440*/  F2FP.F16.F32.PACK_AB R48, RZ, R48 ;  /* 0x00000030ff30723e */ /* 0x000fe200000000ff */
[----:B------:R-:W-:Y:S01]  /*8450*/  @P4 IMAD.MOV.U32 R3, RZ, RZ, R5 ;  /* 0x000000ffff034224 */ /* 0x000fe200078e0005 */
[----:B------:R-:W-:Y:S01]  /*8460*/  F2FP.F16.F32.PACK_AB R49, RZ, R49 ;  /* 0x00000031ff31723e */ /* 0x000fe200000000ff */
[----:B------:R-:W-:Y:S01]  /*8470*/  FMUL R58, R58, R8 ;  /* 0x000000083a3a7220 */ /* 0x000fe20000400000 */
[----:B------:R-:W-:Y:S01]  /*8480*/  F2FP.F16.F32.PACK_AB R50, RZ, R50 ;  /* 0x00000032ff32723e */ /* 0x000fe200000000ff */
[-C--:B------:R-:W-:Y:S01]  /*8490*/  FMUL R59, R59, R8.reuse ;  /* 0x000000083b3b7220 */ /* 0x080fe20000400000 */
[----:B------:R0:W-:Y:S01]  /*84a0*/  @P4 STG.E.U16 desc[UR12][R2.64+0xf0], R150 ;  /* 0x0000f09602004986 */ /* 0x0001e2000c10150c */
[----:B------:R-:W-:Y:S01]  /*84b0*/  ISETP.GT.AND P4, PT, R0, RZ, P1 ;  /* 0x000000ff0000720c */ /* 0x000fe20000f84270 */
[-C--:B------:R-:W-:Y:S01]  /*84c0*/  FMUL R60, R60, R8.reuse ;  /* 0x000000083c3c7220 */ /* 0x080fe20000400000 */
[----:B------:R-:W-:Y:S01]  /*84d0*/  F2FP.F16.F32.PACK_AB R51, RZ, R51 ;  /* 0x00000033ff33723e */ /* 0x000fe200000000ff */
[----:B------:R-:W-:Y:S01]  /*84e0*/  @P3 STG.E.U16 desc[UR12][R4.64+0xf2], R151 ;  /* 0x0000f29704003986 */ /* 0x000fe2000c10150c */
[----:B------:R-:W-:Y:S01]  /*84f0*/  IADD3 R6, P3, R10, R9, RZ ;  /* 0x000000090a067210 */ /* 0x000fe20007f7e0ff */
[----:B------:R-:W-:Y:S01]  /*8500*/  FMUL R61, R61, R8 ;  /* 0x000000083d3d7220 */ /* 0x000fe20000400000 */
[----:B------:R-:W-:Y:S01]  /*8510*/  F2FP.F16.F32.PACK_AB R52, RZ, R52 ;  /* 0x00000034ff34723e */ /* 0x000fe200000000ff */
[----:B------:R-:W-:Y:S01]  /*8520*/  @P5 STG.E.U16 desc[UR12][R10.64+0x2], R25 ;  /* 0x000002190a005986 */ /* 0x000fe2000c10150c */
[C---:B------:R-:W-:Y:S01]  /*8530*/  ISETP.GT.AND P5, PT, R0.reuse, 0x9, P1 ;  /* 0x000000090000780c */ /* 0x040fe20000fa4270 */
[----:B------:R-:W-:Y:S01]  /*8540*/  IMAD.X R7, R11, 0x1, R7, P3 ;  /* 0x000000010b077824 */ /* 0x000fe200018e0607 */
        /* <DEDUP_REMOVED lines=13> */
[----:B0-----:R-:W-:Y:S01]  /*8620*/  @P3 IMAD.MOV.U32 R2, RZ, RZ, R6 ;  /* 0x000000ffff023224 */ /* 0x001fe200078e0006 */
[----:B------:R-:W-:Y:S01]  /*8630*/  F2FP.F16.F32.PACK_AB R57, RZ, R57 ;  /* 0x00000039ff39723e */ /* 0x000fe200000000ff */
[----:B------:R-:W-:Y:S01]  /*8640*/  @P3 IMAD.MOV.U32 R3, RZ, RZ, R7 ;  /* 0x000000ffff033224 */ /* 0x000fe200078e0007 */
[----:B------:R-:W-:Y:S01]  /*8650*/  F2FP.F16.F32.PACK_AB R58, RZ, R58 ;  /* 0x0000003aff3a723e */ /* 0x000fe200000000ff */
[-C--:B------:R-:W-:Y:S01]  /*8660*/  FMUL R66, R66, R8.reuse ;  /* 0x0000000842427220 */ /* 0x080fe20000400000 */
[----:B------:R-:W-:Y:S01]  /*8670*/  F2FP.F16.F32.PACK_AB R59, RZ, R59 ;  /* 0x0000003bff3b723e */ /* 0x000fe200000000ff */
[-C--:B------:R-:W-:Y:S01]  /*8680*/  FMUL R67, R67, R8.reuse ;  /* 0x0000000843437220 */ /* 0x080fe20000400000 */
[----:B------:R0:W-:Y:S01]  /*8690*/  @P3 STG.E.U16 desc[UR12][R2.64+0x2], R27 ;  /* 0x0000021b02003986 */ /* 0x0001e2000c10150c */
        /* <DEDUP_REMOVED lines=21> */
[----:B------:R-:W-:Y:S01]  /*87f0*/  FMUL R73, R73, R8 ;  /* 0x0000000849497220 */ /* 0x000fe20000400000 */
[----:B------:R-:W-:Y:S01]  /*8800*/  F2FP.F16.F32.PACK_AB R65, RZ, R65 ;  /* 0x00000041ff41723e */ /* 0x000fe200000000ff */
[----:B------:R-:W-:Y:S01]  /*8810*/  @P5 STG.E.U16 desc[UR12][R10.64+0x22], R33 ;  /* 0x000022210a005986 */ /* 0x000fe2000c10150c */
[----:B------:R-:W-:Y:S01]  /*8820*/  ISETP.GT.AND P5, PT, R0, 0x19, P1 ;  /* 0x000000190000780c */ /* 0x000fe20000fa4270 */
[--C-:B0-----:R-:W-:Y:S01]  /*8830*/  @P2 IMAD.MOV.U32 R2, RZ, RZ, R12.reuse ;  /* 0x000000ffff022224 */ /* 0x101fe200078e000c */
[----:B------:R-:W-:Y:S01]  /*8840*/  F2FP.F16.F32.PACK_AB R66, RZ, R66 ;  /* 0x00000042ff42723e */ /* 0x000fe200000000ff */
[--C-:B------:R-:W-:Y:S01]  /*8850*/  @P2 IMAD.MOV.U32 R3, RZ, RZ, R13.reuse ;  /* 0x000000ffff032224 */ /* 0x100fe200078e000d */
[----:B------:R-:W-:Y:S01]  /*8860*/  F2FP.F16.F32.PACK_AB R67, RZ, R67 ;  /* 0x00000043ff43723e */ /* 0x000fe200000000ff */
[----:B------:R-:W-:Y:S01]  /*8870*/  FMUL R74, R74, R8 ;  /* 0x000000084a4a7220 */ /* 0x000fe20000400000 */
[----:B------:R-:W-:Y:S01]  /*8880*/  F2FP.F16.F32.PACK_AB R68, RZ, R68 ;  /* 0x00000044ff44723e */ /* 0x000fe200000000ff */
[-C--:B------:R-:W-:Y:S01]  /*8890*/  FMUL R75, R75, R8.reuse ;  /* 0x000000084b4b7220 */ /* 0x080fe20000400000 */
[----:B------:R0:W-:Y:S01]  /*88a0*/  @P2 STG.E.U16 desc[UR12][R2.64+0x20], R34 ;  /* 0x0000202202002986 */ /* 0x0001e2000c10150c */
        /* <DEDUP_REMOVED lines=9> */
[----:B------:R-:W-:Y:S01]  /*8940*/  FMUL R80, R80, R8 ;  /* 0x0000000850507220 */ /* 0x000fe20000400000 */
[----:B------:R-:W-:Y:S01]  /*8950*/  F2FP.F16.F32.PACK_AB R73, RZ, R73 ;  /* 0x00000049ff49723e */ /* 0x000fe200000000ff */
[--C-:B0-----:R-:W-:Y:S01]  /*8960*/  @P3 IMAD.MOV.U32 R2, RZ, RZ, R12.reuse ;  /* 0x000000ffff023224 */ /* 0x101fe200078e000c */
[----:B------:R-:W-:Y:S01]  /*8970*/  F2FP.F16.F32.PACK_AB R74, RZ, R74 ;  /* 0x0000004aff4a723e */ /* 0x000fe200000000ff */
[--C-:B------:R-:W-:Y:S01]  /*8980*/  @P3 IMAD.MOV.U32 R3, RZ, RZ, R13.reuse ;  /* 0x000000ffff033224 */ /* 0x100fe200078e000d */
[----:B------:R-:W-:Y:S01]  /*8990*/  ISETP.GT.AND P6, PT, R0, 0x68, P0 ;  /* 0x000000680000780c */ /* 0x000fe200007c4270 */
[-C--:B------:R-:W-:Y:S01]  /*89a0*/  FMUL R81, R81, R8.reuse ;  /* 0x0000000851517220 */ /* 0x080fe20000400000 */
[----:B------:R-:W-:Y:S01]  /*89b0*/  F2FP.F16.F32.PACK_AB R75, RZ, R75 ;  /* 0x0000004bff4b723e */ /* 0x000fe200000000ff */
[-C--:B------:R-:W-:Y:S01]  /*89c0*/  FMUL R82, R82, R8.reuse ;  /* 0x0000000852527220 */ /* 0x080fe20000400000 */
[----:B------:R0:W-:Y:S01]  /*89d0*/  @P3 STG.E.U16 desc[UR12][R2.64+0x22], R35 ;  /* 0x0000222302003986 */ /* 0x0001e2000c10150c */
        /* <DEDUP_REMOVED lines=17> */
[----:B------:R-:W-:Y:S01]  /*8af0*/  FMUL R8, R87, R8 ;  /* 0x0000000857087220 */ /* 0x000fe20000400000 */
[----:B------:R0:W-:Y:S01]  /*8b00*/  @P2 STG.E.U16 desc[UR12][R2.64+0x30], R38 ;  /* 0x0000302602002986 */ /* 0x0001e2000c10150c */
[----:B------:R-:W-:-:S02]  /*8b10*/  ISETP.GT.AND P2, PT, R0, 0x20, P0 ;  /* 0x000000200000780c */ /* 0x000fc40000744270 */
[----:B------:R-:W-:Y:S02]  /*8b20*/  F2FP.F16.F32.PACK_AB R82, RZ, R82 ;  /* 0x00000052ff52723e */ /* 0x000fe400000000ff */
[----:B------:R-:W-:Y:S02]  /*8b30*/  F2FP.F16.F32.PACK_AB R83, RZ, R83 ;  /* 0x00000053ff53723e */ /* 0x000fe400000000ff */
[----:B------:R-:W-:Y:S02]  /*8b40*/  F2FP.F16.F32.PACK_AB R84, RZ, R84 ;  /* 0x00000054ff54723e */ /* 0x000fe400000000ff */
[----:B------:R-:W-:Y:S02]  /*8b50*/  F2FP.F16.F32.PACK_AB R85, RZ, R85 ;  /* 0x00000055ff55723e */ /* 0x000fe400000000ff */
[----:B------:R-:W-:Y:S01]  /*8b60*/  F2FP.F16.F32.PACK_AB R86, RZ, R86 ;  /* 0x00000056ff56723e */ /* 0x000fe200000000ff */
[----:B0-----:R-:W-:Y:S02]  /*8b70*/  @P3 IMAD.MOV.U32 R2, RZ, RZ, R12 ;  /* 0x000000ffff023224 */ /* 0x001fe400078e000c */
[----:B------:R-:W-:-:S05]  /*8b80*/  @P3 IMAD.MOV.U32 R3, RZ, RZ, R13 ;  /* 0x000000ffff033224 */ /* 0x000fca00078e000d */
[----:B------:R0:W-:Y:S01]  /*8b90*/  @P3 STG.E.U16 desc[UR12][R2.64+0x32], R39 ;  /* 0x0000322702003986 */ /* 0x0001e2000c10150c */
[----:B------:R-:W-:-:S03]  /*8ba0*/  ISETP.GT.AND P3, PT, R0, 0x21, P0 ;  /* 0x000000210000780c */ /* 0x000fc60000764270 */
[----:B------:R-:W-:Y:S01]  /*8bb0*/  @P4 STG.E.U16 desc[UR12][R10.64+0x40], R40 ;  /* 0x000040280a004986 */ /* 0x000fe2000c10150c */
[----:B------:R-:W-:-:S03]  /*8bc0*/  ISETP.GT.AND P4, PT, R0, 0x28, P1 ;  /* 0x000000280000780c */ /* 0x000fc60000f84270 */
[----:B------:R-:W-:Y:S01]  /*8bd0*/  @P5 STG.E.U16 desc[UR12][R10.64+0x42], R41 ;  /* 0x000042290a005986 */ /* 0x000fe2000c10150c */
[----:B------:R-:W-:Y:S01]  /*8be0*/  ISETP.GT.AND P5, PT, R0, 0x29, P1 ;  /* 0x000000290000780c */ /* 0x000fe20000fa4270 */
[----:B0-----:R-:W-:Y:S02]  /*8bf0*/  @P2 IMAD.MOV.U32 R2, RZ, RZ, R12 ;  /* 0x000000ffff022224 */ /* 0x001fe400078e000c */
[----:B------:R-:W-:-:S05]  /*8c00*/  @P2 IMAD.MOV.U32 R3, RZ, RZ, R13 ;  /* 0x000000ffff032224 */ /* 0x000fca00078e000d */
[----:B------:R0:W-:Y:S01]  /*8c10*/  @P2 STG.E.U16 desc[UR12][R2.64+0x40], R42 ;  /* 0x0000402a02002986 */ /* 0x0001e2000c10150c */
[----:B------:R-:W-:Y:S01]  /*8c20*/  ISETP.GT.AND P2, PT, R0, 0x28, P0 ;  /* 0x000000280000780c */ /* 0x000fe20000744270 */
        /* <DEDUP_REMOVED lines=111> */
[C---:B------:R-:W-:Y:S02]  /*9320*/  ISETP.GT.AND P3, PT, R0.reuse, 0x78, P1 ;  /* 0x000000780000780c */ /* 0x040fe40000f64270 */
[C---:B------:R-:W-:Y:S01]  /*9330*/  ISETP.GT.AND P1, PT, R0.reuse, 0x79, P1 ;  /* 0x000000790000780c */ /* 0x040fe20000f24270 */
[----:B------:R-:W-:Y:S01]  /*9340*/  @P4 STG.E.U16 desc[UR12][R10.64+0xe0], R80 ;  /* 0x0000e0500a004986 */ /* 0x000fe2000c10150c */
[C---:B------:R-:W-:Y:S02]  /*9350*/  ISETP.GT.AND P4, PT, R0.reuse, 0x71, P0 ;  /* 0x000000710000780c */ /* 0x040fe40000784270 */
[----:B------:R-:W-:Y:S01]  /*9360*/  ISETP.GT.AND P0, PT, R0, 0x79, P0 ;  /* 0x000000790000780c */ /* 0x000fe20000704270 */
[----:B------:R-:W-:Y:S01]  /*9370*/  @P2 STG.E.U16 desc[UR12][R10.64+0xe2], R81 ;  /* 0x0000e2510a002986 */ /* 0x000fe2000c10150c */
[----:B0-----:R-:W-:Y:S02]  /*9380*/  @P5 IMAD.MOV.U32 R2, RZ, RZ, R12 ;  /* 0x000000ffff025224 */ /* 0x001fe400078e000c */
[----:B------:R-:W-:-:S05]  /*9390*/  @P5 IMAD.MOV.U32 R3, RZ, RZ, R13 ;  /* 0x000000ffff035224 */ /* 0x000fca00078e000d */
[----:B------:R0:W-:Y:S02]  /*93a0*/  @P5 STG.E.U16 desc[UR12][R2.64+0xe0], R82 ;  /* 0x0000e05202005986 */ /* 0x0001e4000c10150c */
[----:B0-----:R-:W-:Y:S02]  /*93b0*/  @P4 IMAD.MOV.U32 R2, RZ, RZ, R12 ;  /* 0x000000ffff024224 */ /* 0x001fe400078e000c */
[----:B------:R-:W-:-:S05]  /*93c0*/  @P4 IMAD.MOV.U32 R3, RZ, RZ, R13 ;  /* 0x000000ffff034224 */ /* 0x000fca00078e000d */
[----:B------:R0:W-:Y:S04]  /*93d0*/  @P4 STG.E.U16 desc[UR12][R2.64+0xe2], R83 ;  /* 0x0000e25302004986 */ /* 0x0001e8000c10150c */
[----:B------:R1:W-:Y:S04]  /*93e0*/  @P3 STG.E.U16 desc[UR12][R10.64+0xf0], R84 ;  /* 0x0000f0540a003986 */ /* 0x0003e8000c10150c */
[----:B------:R1:W-:Y:S01]  /*93f0*/  @P1 STG.E.U16 desc[UR12][R10.64+0xf2], R85 ;  /* 0x0000f2550a001986 */ /* 0x0003e2000c10150c */
[----:B0-----:R-:W-:Y:S02]  /*9400*/  @P6 IMAD.MOV.U32 R2, RZ, RZ, R12 ;  /* 0x000000ffff026224 */ /* 0x001fe400078e000c */
[----:B------:R-:W-:-:S05]  /*9410*/  @P6 IMAD.MOV.U32 R3, RZ, RZ, R13 ;  /* 0x000000ffff036224 */ /* 0x000fca00078e000d */
[----:B------:R1:W-:Y:S01]  /*9420*/  @P6 STG.E.U16 desc[UR12][R2.64+0xf0], R86 ;  /* 0x0000f05602006986 */ /* 0x0003e2000c10150c */
[----:B------:R-:W-:Y:S05]  /*9430*/  @!P0 EXIT ;  /* 0x000000000000894d */ /* 0x000fea0003800000 */
[----:B------:R-:W-:-:S05]  /*9440*/  F2FP.F16.F32.PACK_AB R8, RZ, R8 ;  /* 0x00000008ff08723e */ /* 0x000fca00000000ff */
[----:B------:R-:W-:Y:S01]  /*9450*/  STG.E.U16 desc[UR12][R12.64+0xf2], R8 ;  /* 0x0000f2080c007986 */ /* 0x000fe2000c10150c */
[----:B------:R-:W-:Y:S05]  /*9460*/  EXIT ;  /* 0x000000000000794d */ /* 0x000fea0003800000 */
.L_x_13:
[----:B------:R-:W-:-:S13]  /*9470*/  ISETP.NE.AND P0, PT, R5, RZ, PT ;  /* 0x000000ff0500720c */ /* 0x000fda0003f05270 */
[----:B------:R-:W-:Y:S05]  /*9480*/  @P0 EXIT ;  /* 0x000000000000094d */ /* 0x000fea0003800000 */
[----:B------:R-:W-:Y:S01]  /*9490*/  ELECT P0, URZ, PT ;  /* 0x00000000003f782f */ /* 0x000fe20003800000 */
[----:B------:R-:W-:-:S12]  /*94a0*/  BSSY B0, `(.L_x_278) ;  /* 0x000008f000007945 */ /* 0x000fd80003800000 */
[----:B------:R-:W-:Y:S05]  /*94b0*/  @!P0 BRA `(.L_x_279) ;  /* 0x0000000800348947 */ /* 0x000fea0003800000 */
[----:B------:R-:W-:-:S13]  /*94c0*/  ISETP.GE.AND P0, PT, R3, 0x1, PT ;  /* 0x000000010300780c */ /* 0x000fda0003f06270 */
[----:B------:R-:W-:Y:S05]  /*94d0*/  @!P0 BRA `(.L_x_279) ;  /* 0x00000008002c8947 */ /* 0x000fea0003800000 */
[----:B------:R-:W4:Y:S01]  /*94e0*/  S2R R4, SR_CgaCtaId ;  /* 0x0000000000047919 */ /* 0x000f220000008800 */
[----:B------:R-:W-:Y:S01]  /*94f0*/  IMAD.SHL.U32 R20, R12, 0x80, RZ ;  /* 0x000000800c147824 */ /* 0x000fe200078e00ff */
[----:B------:R-:W-:Y:S01]  /*9500*/  ULDC UR4, c[0x0][0x384] ;  /* 0x0000e10000047ab9 */ /* 0x000fe20000000800 */
[----:B------:R-:W-:Y:S01]  /*9510*/  LOP3.LUT P0, RZ, R11, 0x1f, RZ, 0xc0, !PT ;  /* 0x0000001f0bff7812 */ /* 0x000fe2000780c0ff */
[----:B------:R-:W-:Y:S01]  /*9520*/  IMAD.SHL.U32 R19, R13, 0x80, RZ ;  /* 0x000000800d137824 */ /* 0x000fe200078e00ff */
[----:B------:R-:W-:Y:S01]  /*9530*/  ULDC UR5, c[0x0][0x388] ;  /* 0x0000e20000057ab9 */ /* 0x000fe20000000800 */
[----:B------:R-:W-:Y:S01]  /*9540*/  IMAD.HI.U32 R5, R20, UR4, RZ ;  /* 0x0000000414057c27 */ /* 0x000fe2000f8e00ff */
[C---:B------:R-:W-:Y:S02]  /*9550*/  ISETP.NE.AND P1, PT, R14.reuse, RZ, PT ;  /* 0x000000ff0e00720c */ /* 0x040fe40003f25270 */
[----:B--23-5:R-:W-:Y:S02]  /*9560*/  CS2R R8, SRZ ;  /* 0x0000000000087805 */ /* 0x02cfe4000001ff00 */
[----:B------:R-:W-:Y:S01]  /*9570*/  ISETP.NE.OR P0, PT, R14, RZ, !P0 ;  /* 0x000000ff0e00720c */ /* 0x000fe20004705670 */
[----:B------:R-:W-:Y:S01]  /*9580*/  VIADD R25, R3, 0x1 ;  /* 0x0000000103197836 */ /* 0x000fe20000000000 */
[----:B------:R-:W-:Y:S01]  /*9590*/  LOP3.LUT R24, R2, 0x2, RZ, 0xfc, !PT ;  /* 0x0000000202187812 */ /* 0x000fe200078efcff */
[----:B01----:R-:W-:Y:S01]  /*95a0*/  IMAD.MOV.U32 R6, RZ, RZ, 0x1 ;  /* 0x00000001ff067424 */ /* 0x003fe200078e00ff */
[----:B------:R-:W-:Y:S01]  /*95b0*/  CS2R R10, SRZ ;  /* 0x00000000000a7805 */ /* 0x000fe2000001ff00 */
[----:B------:R-:W-:Y:S01]  /*95c0*/  IMAD.MOV.U32 R7, RZ, RZ, RZ ;  /* 0x000000ffff077224 */ /* 0x000fe200078e00ff */
[----:B------:R-:W-:Y:S01]  /*95d0*/  SHF.R.U32.HI R5, RZ, UR5, R5 ;  /* 0x00000005ff057c19 */ /* 0x000fe20008011605 */
[----:B------:R-:W-:-:S02]  /*95e0*/  VIADD R21, R19, 0x40 ;  /* 0x0000004013157836 */ /* 0x000fc40000000000 */
[C---:B----4-:R-:W-:Y:S02]  /*95f0*/  IMAD.SHL.U32 R0, R4.reuse, 0x800, RZ ;  /* 0x0000080004007824 */ /* 0x050fe400078e00ff */
[----:B------:R-:W-:-:S03]  /*9600*/  IMAD.SHL.U32 R4, R4, 0x20, RZ ;  /* 0x0000002004047824 */ /* 0x000fc600078e00ff */
[----:B------:R-:W-:-:S07]  /*9610*/  LOP3.LUT R0, R0, 0x800, RZ, 0xc0, !PT ;  /* 0x0000080000007812 */ /* 0x000fce00078ec0ff */
.L_x_283:
[----:B------:R-:W0:Y:S01]  /*9620*/  S2R R13, SR_CgaCtaId ;  /* 0x00000000000d7919 */ /* 0x000e220000008800 */
[----:B------:R-:W-:-:S04]  /*9630*/  MOV R12, 0x400 ;  /* 0x00000400000c7802 */ /* 0x000fc80000000f00 */
[----:B0-----:R-:W-:Y:S02]  /*9640*/  LEA R14, R13, R12, 0x18 ;  /* 0x0000000c0d0e7211 */ /* 0x001fe400078ec0ff */
[----:B------:R-:W-:-:S03]  /*9650*/  SHF.L.U32 R12, R6, 0x1f, RZ ;  /* 0x0000001f060c7819 */ /* 0x000fc600000006ff */
[----:B------:R-:W-:-:S07]  /*9660*/  IMAD R15, R7, 0x8, R14 ;  /* 0x00000008070f7824 */ /* 0x000fce00078e020e */
.L_x_280:
[----:B0-----:R0:W1:Y:S02]  /*9670*/  SYNCS.PHASECHK.TRANS64.TRYWAIT P2, [R15+URZ+0x38038], R12 ;  /* 0x0380380c0f0075a7 */ /* 0x001064000804017f */
[----:B-1----:R-:W-:Y:S05]  /*9680*/  @!P2 NANOSLEEP.SYNCS 0x989680 ;  /* 0x009896800000a95d */ /* 0x002fea0003900000 */
[----:B------:R-:W1:Y:S02]  /*9690*/  @!P2 SYNCS.PHASECHK.TRANS64 P2, [R15+URZ+0x38038], R12 ;  /* 0x0380380c0f00a5a7 */ /* 0x000e64000804007f */
[----:B-1----:R-:W-:Y:S05]  /*96a0*/  @!P2 BRA `(.L_x_280) ;  /* 0xfffffffc00f0a947 */ /* 0x002fea000383ffff */
[----:B0-----:R-:W0:Y:S02]  /*96b0*/  @!P1 LDC R12, c[0x0][0x580] ;  /* 0x00016000ff0c9b82 */ /* 0x001e240000000800 */
[----:B0-----:R0:W-:Y:S02]  /*96c0*/  @!P1 SYNCS.ARRIVE.TRANS64 RZ, [R15+URZ+0x38000], R12 ;  /* 0x0380000c0fff99a7 */ /* 0x0011e4000800003f */
[----:B0-----:R-:W-:-:S04]  /*96d0*/  PRMT R12, R24, 0x9910, RZ ;  /* 0x00009910180c7816 */ /* 0x001fc800000000ff */
[----:B------:R-:W-:-:S13]  /*96e0*/  ISETP.NE.AND P2, PT, R12, 0x2, PT ;  /* 0x000000020c00780c */ /* 0x000fda0003f45270 */
[----:B------:R-:W-:Y:S05]  /*96f0*/  @P2 BRA `(.L_x_281) ;  /* 0x0000000000042947 */ /* 0x000fea0003800000 */
[----:B------:R-:W-:Y:S01]  /*9700*/  BPT.TRAP 0x1 ;  /* 0x000000040000795c */ /* 0x000fe20000300000 */
.L_x_281:
[----:B------:R-:W-:Y:S05]  /*9710*/  @P0 BRA `(.L_x_282) ;  /* 0x0000000000040947 */ /* 0x000fea0003800000 */
[----:B------:R-:W-:Y:S01]  /*9720*/  BPT.TRAP 0x1 ;  /* 0x000000040000795c */ /* 0x000fe20000300000 */
.L_x_282:
[----:B------:R-:W0:Y:S01]  /*9730*/  LDC R13, c[0x0][0x380] ;  /* 0x0000e000ff0d7b82 */ /* 0x000e220000000800 */
[----:B------:R-:W-:Y:S01]  /*9740*/  R2UR UR4, R5 ;  /* 0x00000000050472ca */ /* 0x000fe200000e0000 */
[----:B------:R-:W-:Y:S01]  /*9750*/  ULDC UR19, c[0x0][0x38c] ;  /* 0x0000e30000137ab9 */ /* 0x000fe20000000800 */
[----:B------:R-:W-:Y:S01]  /*9760*/  R2UR UR10, R20 ;  /* 0x00000000140a72ca */ /* 0x000fe200000e0000 */
[----:B------:R-:W-:Y:S01]  /*9770*/  UISETP.NE.AND UP0, UPT, UR19, 0x1, UPT ;  /* 0x000000011300788c */ /* 0x000fe2000bf05270 */
[----:B------:R-:W-:Y:S01]  /*9780*/  R2UR UR25, R15 ;  /* 0x000000000f1972ca */ /* 0x000fe200000e0000 */
[----:B------:R-:W-:Y:S01]  /*9790*/  ULDC UR23, c[0x0][0x398] ;  /* 0x0000e60000177ab9 */ /* 0x000fe20000000800 */
[----:B------:R-:W-:Y:S01]  /*97a0*/  R2UR UR12, R14 ;  /* 0x000000000e0c72ca */ /* 0x000fe200000e0000 */
[----:B------:R-:W1:Y:S01]  /*97b0*/  LDC.64 R16, c[0x0][0x3d0] ;  /* 0x0000f400ff107b82 */ /* 0x000e620000000a00 */
[----:B------:R-:W-:Y:S01]  /*97c0*/  R2UR UR26, R10 ;  /* 0x000000000a1a72ca */ /* 0x000fe200000e0000 */
[----:B------:R-:W-:Y:S01]  /*97d0*/  ULDC.64 UR30, c[0x0][0x198] ;  /* 0x00006600001e7ab9 */ /* 0x000fe20000000a00 */
[----:B------:R-:W-:Y:S01]  /*97e0*/  ULDC UR36, c[0x0][0x3ec] ;  /* 0x0000fb0000247ab9 */ /* 0x000fe20000000800 */
[----:B------:R-:W-:Y:S01]  /*97f0*/  UIADD3 UR34, UP2, UR30, 0x270, URZ ;  /* 0x000002701e227890 */ /* 0x000fe2000ff5e03f */
[----:B------:R-:W-:Y:S01]  /*9800*/  R2UR UR24, R7 ;  /* 0x00000000071872ca */ /* 0x000fe200000e0000 */
[----:B------:R-:W-:Y:S01]  /*9810*/  ULDC.64 UR8, c[0x0][0x3c0] ;  /* 0x0000f00000087ab9 */ /* 0x000fe20000000a00 */
[----:B------:R-:W-:Y:S01]  /*9820*/  @UP0 ULDC.64 UR6, c[0x0][0x390] ;  /* 0x0000e40000060ab9 */ /* 0x000fe20000000a00 */
[----:B------:R-:W2:Y:S01]  /*9830*/  LDC R18, c[0x0][0x400] ;  /* 0x00010000ff127b82 */ /* 0x000ea20000000800 */
[----:B------:R-:W-:Y:S01]  /*9840*/  UIADD3.X UR35, URZ, UR31, URZ, UP2, !UPT ;  /* 0x0000001f3f237290 */ /* 0x000fe200097fe43f */
[----:B------:R-:W-:Y:S01]  /*9850*/  VIADD R25, R25, 0xffffffff ;  /* 0xffffffff19197836 */ /* 0x000fe20000000000 */
[----:B------:R-:W-:Y:S01]  /*9860*/  R2UR UR20, R11 ;  /* 0x000000000b1472ca */ /* 0x000fe200000e0000 */
[----:B------:R-:W-:Y:S01]  /*9870*/  ULDC.64 UR28, c[0x0][0x3f0] ;  /* 0x0000fc00001c7ab9 */ /* 0x000fe20000000a00 */
[----:B------:R-:W-:Y:S01]  /*9880*/  R2UR UR21, R9 ;  /* 0x00000000091572ca */ /* 0x000fe200000e0000 */
[----:B------:R-:W-:Y:S01]  /*9890*/  USHF.L.U32 UR26, UR26, 0x6, URZ ;  /* 0x000000061a1a7899 */ /* 0x000fe2000800063f */
[----:B------:R-:W-:Y:S01]  /*98a0*/  R2UR UR22, R8 ;  /* 0x00000000081672ca */ /* 0x000fe200000e0000 */
[----:B------:R-:W3:Y:S01]  /*98b0*/  LDC.64 R22, c[0x0][0x3e0] ;  /* 0x0000f800ff167b82 */ /* 0x000ee20000000a00 */
[----:B0-----:R-:W-:Y:S01]  /*98c0*/  ISETP.NE.AND P2, PT, R13, 0x1, PT ;  /* 0x000000010d00780c */ /* 0x001fe20003f45270 */
[----:B------:R-:W-:Y:S01]  /*98d0*/  UIADD3 UR25, UR25, 0x38000, URZ ;  /* 0x0003800019197890 */ /* 0x000fe2000fffe03f */
[----:B------:R-:W-:Y:S01]  /*98e0*/  ISETP.GT.AND P6, PT, R25, 0x1, PT ;  /* 0x000000011900780c */ /* 0x000fe20003fc4270 */
[----:B------:R-:W-:Y:S01]  /*98f0*/  ULEA UR24, UR24, UR12, 0xe ;  /* 0x0000000c18187291 */ /* 0x000fe2000f8e703f */
[----:B------:R-:W-:Y:S01]  /*9900*/  UMOV UR37, 0x30000 ;  /* 0x0003000000257882 */ /* 0x000fe20000000000 */
[----:B------:R-:W-:Y:S01]  /*9910*/  UMOV UR32, 0x0 ;  /* 0x0000000000207882 */ /* 0x000fe20000000000 */
[----:B------:R-:W-:Y:S01]  /*9920*/  UMOV UR33, 0x10000000 ;  /* 0x1000000000217882 */ /* 0x000fe20000000000 */
[----:B------:R-:W-:-:S02]  /*9930*/  UMOV UR12, UR20 ;  /* 0x00000014000c7c82 */ /* 0x000fc40008000000 */
[----:B------:R-:W-:Y:S02]  /*9940*/  UMOV UR13, UR21 ;  /* 0x00000015000d7c82 */ /* 0x000fe40008000000 */
[----:B------:R-:W-:Y:S02]  /*9950*/  UMOV UR14, UR22 ;  /* 0x00000016000e7c82 */ /* 0x000fe40008000000 */
[----:B------:R-:W-:-:S05]  /*9960*/  @P2 IMAD.U32 R12, RZ, RZ, UR4 ;  /* 0x00000004ff0c2e24 */ /* 0x000fca000f8e00ff */
[----:B------:R-:W-:Y:S01]  /*9970*/  @P2 R2UR UR10, R12 ;  /* 0x000000000c0a22ca */ /* 0x000fe200000e0000 */
[C---:B------:R-:W-:Y:S02]  /*9980*/  IMAD R12, R7.reuse, 0x2000, R0 ;  /* 0x00002000070c7824 */ /* 0x040fe400078e0200 */
[----:B------:R-:W-:Y:S02]  /*9990*/  VIADD R7, R7, 0x1 ;  /* 0x0000000107077836 */ /* 0x000fe40000000000 */
[----:B------:R-:W-:Y:S02]  /*99a0*/  IMAD R12, R12, 0x2, R14 ;  /* 0x000000020c0c7824 */ /* 0x000fe400078e020e */
[----:B------:R-:W1:Y:S01]  /*99b0*/  LDC.64 R14, c[0x0][0x3f8] ;  /* 0x0000fe00ff0e7b82 */ /* 0x000e620000000a00 */
[C---:B------:R-:W-:Y:S02]  /*99c0*/  ISETP.NE.AND P5, PT, R7.reuse, 0x7, PT ;  /* 0x000000070700780c */ /* 0x040fe40003fa5270 */
[----:B------:R-:W-:Y:S01]  /*99d0*/  R2UR UR11, R12 ;  /* 0x000000000c0b72ca */ /* 0x000fe200000e0000 */
[----:B------:R-:W-:Y:S01]  /*99e0*/  VIADD R12, R10, 0x1 ;  /* 0x000000010a0c7836 */ /* 0x000fe20000000000 */
[----:B------:R-:W-:Y:S01]  /*99f0*/  SEL R7, R7, RZ, P5 ;  /* 0x000000ff07077207 */ /* 0x000fe20002800000 */
[----:B------:R-:W-:-:S02]  /*9a00*/  UIMAD.WIDE.U32 UR4, UR10, UR6, URZ ;  /* 0x000000060a0472a5 */ /* 0x000fc4000f8e003f */
[----:B------:R-:W-:Y:S01]  /*9a10*/  UIADD3 UR4, -UR10, URZ, URZ ;  /* 0x0000003f0a047290 */ /* 0x000fe2000fffe13f */
[----:B------:R-:W-:Y:S01]  /*9a20*/  ISETP.NE.AND P2, PT, R12, UR15, PT ;  /* 0x0000000f0c007c0c */ /* 0x000fe2000bf45270 */
[----:B------:R-:W-:Y:S01]  /*9a30*/  UMOV UR18, UR10 ;  /* 0x0000000a00127c82 */ /* 0x000fe20008000000 */
[----:B------:R-:W-:Y:S02]  /*9a40*/  @UP0 USHF.R.U32.HI UR18, URZ, UR7, UR5 ;  /* 0x000000073f120299 */ /* 0x000fe40008011605 */
[----:B------:R-:W-:Y:S01]  /*9a50*/  UISETP.NE.AND UP0, UPT, UR23, 0x1, UPT ;  /* 0x000000011700788c */ /* 0x000fe2000bf05270 */
[----:B------:R-:W-:Y:S01]  /*9a60*/  IMAD R13, R13, UR4, R20 ;  /* 0x000000040d0d7c24 */ /* 0x000fe2000f8e0214 */
[----:B------:R-:W-:Y:S01]  /*9a70*/  ULDC.64 UR6, c[0x0][0x3c8] ;  /* 0x0000f20000067ab9 */ /* 0x000fe20000000a00 */
[----:B------:R-:W-:-:S03]  /*9a80*/  UIADD3 UR4, UP1, UR30, 0xf0, URZ ;  /* 0x000000f01e047890 */ /* 0x000fc6000ff3e03f */
[----:B------:R-:W-:Y:S01]  /*9a90*/  R2UR UR27, R13 ;  /* 0x000000000d1b72ca */ /* 0x000fe200000e0000 */
[----:B------:R-:W-:Y:S02]  /*9aa0*/  UIADD3.X UR5, URZ, UR31, URZ, UP1, !UPT ;  /* 0x0000001f3f057290 */ /* 0x000fe40008ffe43f */
[----:B------:R-:W-:Y:S01]  /*9ab0*/  UIADD3 UR31, -UR18, URZ, URZ ;  /* 0x0000003f121f7290 */ /* 0x000fe2000fffe13f */
[----:B-1----:R-:W-:Y:S01]  /*9ac0*/  IMAD R13, R9, R16, R15 ;  /* 0x00000010090d7224 */ /* 0x002fe200078e020f */
[----:B------:R-:W-:Y:S01]  /*9ad0*/  @UP0 ULDC UR16, c[0x0][0x39c] ;  /* 0x0000e70000100ab9 */ /* 0x000fe20000000800 */
[C---:B------:R-:W-:Y:S01]  /*9ae0*/  IMAD R10, R11.reuse, UR7, R14 ;  /* 0x000000070b0a7c24 */ /* 0x040fe2000f8e020e */
[----:B------:R-:W-:Y:S01]  /*9af0*/  UIMAD.WIDE.U32 UR16, UR18, UR16, URZ ;  /* 0x00000010121072a5 */ /* 0x000fe2000f8e003f */
[----:B------:R-:W-:Y:S01]  /*9b00*/  VIADD R15, R11, 0x1 ;  /* 0x000000010b0f7836 */ /* 0x000fe20000000000 */
[----:B------:R-:W-:Y:S01]  /*9b10*/  @UP0 ULDC UR7, c[0x0][0x3a0] ;  /* 0x0000e80000070ab9 */ /* 0x000fe20000000800 */
[----:B------:R-:W-:Y:S01]  /*9b20*/  @P2 IMAD.MOV R15, RZ, RZ, R11 ;  /* 0x000000ffff0f2224 */ /* 0x000fe200078e020b */
[----:B------:R-:W-:Y:S01]  /*9b30*/  UMOV UR30, UR18 ;  /* 0x00000012001e7c82 */ /* 0x000fe20008000000 */
[----:B------:R-:W-:Y:S01]  /*9b40*/  IMAD.U32 R13, R13, 0x20, R10 ;  /* 0x000000200d0d7824 */ /* 0x000fe200078e000a */
[----:B------:R-:W-:Y:S01]  /*9b50*/  UIMAD UR27, UR27, UR8, UR36 ;  /* 0x000000081b1b72a4 */ /* 0x000fe2000f8e0224 */
[----:B--2---:R-:W-:Y:S01]  /*9b60*/  IMAD R10, R8, R17, R18 ;  /* 0x00000011080a7224 */ /* 0x004fe200078e0212 */
[----:B---3--:R-:W-:Y:S01]  /*9b70*/  ISETP.NE.AND P3, PT, R15, R22, PT ;  /* 0x000000160f00720c */ /* 0x008fe20003f65270 */
[----:B------:R-:W-:Y:S01]  /*9b80*/  UIMAD UR8, UR19, UR31, UR10 ;  /* 0x0000001f130872a4 */ /* 0x000fe2000f8e020a */
[----:B------:R-:W-:Y:S01]  /*9b90*/  R2UR UR16, R4 ;  /* 0x00000000041072ca */ /* 0x000fe200000e0000 */
[----:B------:R-:W-:Y:S01]  /*9ba0*/  IMAD.U32 R10, R10, 0x400, R13 ;  /* 0x000004000a0a7824 */ /* 0x000fe200078e000d */
[----:B------:R-:W-:Y:S01]  /*9bb0*/  @UP0 USHF.R.U32.HI UR30, URZ, UR7, UR17 ;  /* 0x000000073f1e0299 */ /* 0x000fe20008011611 */
[----:B------:R-:W-:Y:S01]  /*9bc0*/  VIADD R14, R9, 0x1 ;  /* 0x00000001090e7836 */ /* 0x000fe20000000000 */
[----:B------:R-:W-:Y:S01]  /*9bd0*/  R2UR UR10, R21 ;  /* 0x00000000150a72ca */ /* 0x000fe200000e0000 */
[----:B------:R-:W-:Y:S01]  /*9be0*/  UIMAD UR28, UR8, UR9, UR28 ;  /* 0x00000009081c72a4 */ /* 0x000fe2000f8e021c */
[----:B------:R-:W-:Y:S01]  /*9bf0*/  R2UR UR31, R10 ;  /* 0x000000000a1f72ca */ /* 0x000fe200000e0000 */
[----:B------:R-:W-:Y:S01]  /*9c00*/  UIADD3 UR7, -UR30, URZ, URZ ;  /* 0x0000003f1e077290 */ /* 0x000fe2000fffe13f */
[----:B------:R-:W-:Y:S01]  /*9c10*/  VIADD R13, R8, 0x1 ;  /* 0x00000001080d7836 */ /* 0x000fe20000000000 */
[----:B------:R-:W-:Y:S01]  /*9c20*/  UIADD3 UR8, UR11, 0x1e000, URZ ;  /* 0x0001e0000b087890 */ /* 0x000fe2000fffe03f */
[----:B------:R-:W-:Y:S01]  /*9c30*/  SEL R10, R12, RZ, P2 ;  /* 0x000000ff0c0a7207 */ /* 0x000fe20001000000 */
[----:B------:R-:W-:Y:S01]  /*9c40*/  @P3 IMAD.MOV R14, RZ, RZ, R9 ;  /* 0x000000ffff0e3224 */ /* 0x000fe200078e0209 */
[----:B------:R-:W-:Y:S01]  /*9c50*/  UIMAD UR7, UR23, UR7, UR18 ;  /* 0x00000007170772a4 */ /* 0x000fe2000f8e0212 */
[----:B------:R-:W-:Y:S01]  /*9c60*/  R2UR UR18, R19 ;  /* 0x00000000131272ca */ /* 0x000fe200000e0000 */
[----:B------:R-:W-:Y:S01]  /*9c70*/  ULOP3.LUT UR19, UR26, 0x20, UR16, 0xf8, !UPT ;  /* 0x000000201a137892 */ /* 0x000fe2000f8ef810 */
[----:B------:R-:W-:Y:S01]  /*9c80*/  SEL R9, RZ, 0x1, P5 ;  /* 0x00000001ff097807 */ /* 0x000fe20002800000 */
[----:B------:R-:W-:Y:S01]  /*9c90*/  UIMAD UR29, UR7, UR6, UR29 ;  /* 0x00000006071d72a4 */ /* 0x000fe2000f8e021d */
[----:B------:R-:W-:Y:S01]  /*9ca0*/  ISETP.NE.AND P4, PT, R14, R23, PT ;  /* 0x000000170e00720c */ /* 0x000fe20003f85270 */
[----:B------:R-:W-:Y:S01]  /*9cb0*/  UIADD3 UR16, UR11, 0x1c000, URZ ;  /* 0x0001c0000b107890 */ /* 0x000fe2000fffe03f */
[----:B------:R-:W-:Y:S01]  /*9cc0*/  LOP3.LUT R6, R6, R9, RZ, 0x3c, !PT ;  /* 0x0000000906067212 */ /* 0x000fe200078e3cff */
[----:B------:R-:W-:Y:S01]  /*9cd0*/  UPRMT UR6, UR31, 0x5410, URZ ;  /* 0x000054101f067896 */ /* 0x000fe2000800003f */
[----:B------:R-:W-:Y:S01]  /*9ce0*/  SEL R11, R15, RZ, P3 ;  /* 0x000000ff0f0b7207 */ /* 0x000fe20001800000 */
[----:B------:R-:W-:Y:S01]  /*9cf0*/  UMOV UR17, UR25 ;  /* 0x0000001900117c82 */ /* 0x000fe20008000000 */
[----:B------:R-:W-:Y:S01]  /*9d00*/  UMOV UR9, UR25 ;  /* 0x0000001900097c82 */ /* 0x000fe20008000000 */
[----:B------:R-:W-:Y:S01]  /*9d10*/  UMOV UR11, UR19 ;  /* 0x00000013000b7c82 */ /* 0x000fe20008000000 */
[----:B------:R-:W-:-:S04]  /*9d20*/  SEL R9, R14, RZ, P4 ;  /* 0x000000ff0e097207 */ /* 0x000fc80002000000 */
[----:B------:R4:W-:Y:S01]  /*9d30*/  UTMALDG.5D.IM2COL [UR24], [UR4], UR6 ;  /* 0x00000018040073b4 */ /* 0x0009e20008060006 */
[----:B------:R-:W-:-:S04]  /*9d40*/  @P4 IMAD.MOV R13, RZ, RZ, R8 ;  /* 0x000000ffff0d4224 */ /* 0x000fc800078e0208 */
[----:B------:R-:W-:Y:S01]  /*9d50*/  IMAD.MOV.U32 R8, RZ, RZ, R13 ;  /* 0x000000ffff087224 */ /* 0x000fe200078e000d */
[----:B------:R4:W-:Y:S01]  /*9d60*/  UTMALDG.5D.MULTICAST [UR16], [UR34], UR37, desc[UR32] ;  /* 0x00002010220073b4 */ /* 0x0009e20008021825 */
[----:B------:R4:W-:Y:S02]  /*9d70*/  UTMALDG.5D.MULTICAST [UR8], [UR34], UR37, desc[UR32] ;  /* 0x00002008220073b4 */ /* 0x0009e40008021825 */
[----:B----4-:R-:W-:Y:S05]  /*9d80*/  @P6 BRA `(.L_x_283) ;  /* 0xfffffff800246947 */ /* 0x010fea000383ffff */
.L_x_279:
[----:B------:R-:W-:Y:S05]  /*9d90*/  BSYNC B0 ;  /* 0x0000000000007941 */ /* 0x000fea0003800000 */
.L_x_278:
[----:B------:R-:W-:Y:S01]  /*9da0*/  ISETP.GE.U32.AND P0, PT, R3, 0x7, PT ;  /* 0x000000070300780c */ /* 0x000fe20003f06070 */
[----:B------:R-:W-:-:S12]  /*9db0*/  IMAD.MOV.U32 R0, RZ, RZ, 0x1 ;  /* 0x00000001ff007424 */ /* 0x000fd800078e00ff */
[----:B------:R-:W-:Y:S05]  /*9dc0*/  @!P0 BRA `(.L_x_284) ;  /* 0x00000000001c8947 */ /* 0x000fea0003800000 */
[----:B------:R-:W-:-:S04]  /*9dd0*/  IMAD.WIDE.U32 R4, R3, 0x24924925, RZ ;  /* 0x2492492503047825 */ /* 0x000fc800078e00ff */
[----:B------:R-:W-:-:S05]  /*9de0*/  IMAD.IADD R4, R3, 0x1, -R5 ;  /* 0x0000000103047824 */ /* 0x000fca00078e0a05 */
[----:B------:R-:W-:-:S04]  /*9df0*/  LEA.HI R4, R4, R5, RZ, 0x1f ;  /* 0x0000000504047211 */ /* 0x000fc800078ff8ff */
[----:B------:R-:W-:-:S04]  /*9e00*/  SHF.R.U32.HI R4, RZ, 0x2, R4 ;  /* 0x00000002ff047819 */ /* 0x000fc80000011604 */
[----:B------:R-:W-:-:S04]  /*9e10*/  LOP3.LUT R4, R4, 0x1, RZ, 0xc0, !PT ;  /* 0x0000000104047812 */ /* 0x000fc800078ec0ff */
[----:B------:R-:W-:-:S04]  /*9e20*/  ISETP.NE.U32.AND P0, PT, R4, 0x1, PT ;  /* 0x000000010400780c */ /* 0x000fc80003f05070 */
[----:B------:R-:W-:-:S09]  /*9e30*/  SEL R0, RZ, 0x1, !P0 ;  /* 0x00000001ff007807 */ /* 0x000fd20004000000 */
.L_x_284:
[----:B------:R-:W-:Y:S05]  /*9e40*/  WARPSYNC.ALL ;  /* 0x0000000000007948 */ /* 0x000fea0003800000 */
[----:B------:R-:W-:-:S13]  /*9e50*/  ELECT P0, URZ, PT ;  /* 0x00000000003f782f */ /* 0x000fda0003800000 */
[----:B------:R-:W-:Y:S05]  /*9e60*/  @!P0 EXIT ;  /* 0x000000000000894d */ /* 0x000fea0003800000 */
[----:B------:R-:W-:-:S04]  /*9e70*/  LOP3.LUT R2, R2, 0x2, RZ, 0xfc, !PT ;  /* 0x0000000202027812 */ /* 0x000fc800078efcff */
[----:B------:R-:W-:-:S13]  /*9e80*/  ISETP.NE.AND P0, PT, R2, 0x3, PT ;  /* 0x000000030200780c */ /* 0x000fda0003f05270 */
[----:B------:R-:W-:Y:S05]  /*9e90*/  @!P0 BRA `(.L_x_285) ;  /* 0x0000000000048947 */ /* 0x000fea0003800000 */
[----:B------:R-:W-:Y:S01]  /*9ea0*/  BPT.TRAP 0x1 ;  /* 0x000000040000795c */ /* 0x000fe20000300000 */
.L_x_285:
[----:B01----:R-:W0:Y:S01]  /*9eb0*/  S2R R7, SR_CgaCtaId ;  /* 0x0000000000077919 */ /* 0x003e220000008800 */
[----:B------:R-:W-:Y:S01]  /*9ec0*/  IMAD.WIDE.U32 R4, R3, 0x24924925, RZ ;  /* 0x2492492503047825 */ /* 0x000fe200078e00ff */
[----:B------:R-:W-:-:S03]  /*9ed0*/  MOV R2, 0x400 ;  /* 0x0000040000027802 */ /* 0x000fc60000000f00 */
[----:B------:R-:W-:-:S05]  /*9ee0*/  IMAD.IADD R4, R3, 0x1, -R5 ;  /* 0x0000000103047824 */ /* 0x000fca00078e0a05 */
[----:B------:R-:W-:Y:S02]  /*9ef0*/  LEA.HI R4, R4, R5, RZ, 0x1f ;  /* 0x0000000504047211 */ /* 0x000fe400078ff8ff */
[----:B------:R-:W-:Y:S02]  /*9f00*/  SHF.L.U32 R5, R0, 0x1f, RZ ;  /* 0x0000001f00057819 */ /* 0x000fe400000006ff */
[----:B------:R-:W-:-:S05]  /*9f10*/  SHF.R.U32.HI R4, RZ, 0x2, R4 ;  /* 0x00000002ff047819 */ /* 0x000fca0000011604 */
[----:B------:R-:W-:Y:S01]  /*9f20*/  IMAD R3, R4, -0x7, R3 ;  /* 0xfffffff904037824 */ /* 0x000fe200078e0203 */
[----:B0-----:R-:W-:-:S05]  /*9f30*/  LEA R2, R7, R2, 0x18 ;  /* 0x0000000207027211 */ /* 0x001fca00078ec0ff */
[----:B------:R-:W-:-:S04]  /*9f40*/  VIADD R2, R2, 0x38038 ;  /* 0x0003803802027836 */ /* 0x000fc80000000000 */
[----:B------:R-:W-:-:S07]  /*9f50*/  IMAD R4, R3, 0x8, R2 ;  /* 0x0000000803047824 */ /* 0x000fce00078e0202 */
.L_x_286:
[----:B0-----:R0:W1:Y:S02]  /*9f60*/  SYNCS.PHASECHK.TRANS64.TRYWAIT P0, [R4+URZ], R5 ;  /* 0x00000005040075a7 */ /* 0x001064000800017f */
[----:B-1----:R-:W-:Y:S05]  /*9f70*/  @!P0 NANOSLEEP.SYNCS 0x989680 ;  /* 0x009896800000895d */ /* 0x002fea0003900000 */
[----:B------:R-:W1:Y:S02]  /*9f80*/  @!P0 SYNCS.PHASECHK.TRANS64 P0, [R4+URZ], R5 ;  /* 0x00000005040085a7 */ /* 0x000e64000800007f */
[----:B-1----:R-:W-:Y:S05]  /*9f90*/  @!P0 BRA `(.L_x_286) ;  /* 0xfffffffc00f08947 */ /* 0x002fea000383ffff */
[----:B------:R-:W-:-:S05]  /*9fa0*/  VIADD R3, R3, 0x1 ;  /* 0x0000000103037836 */ /* 0x000fca0000000000 */
[----:B------:R-:W-:-:S04]  /*9fb0*/  ISETP.NE.AND P0, PT, R3, 0x7, PT ;  /* 0x000000070300780c */ /* 0x000fc80003f05270 */
[----:B0-----:R-:W-:Y:S02]  /*9fc0*/  SEL R5, RZ, 0x1, P0 ;  /* 0x00000001ff057807 */ /* 0x001fe40000000000 */
[----:B------:R-:W-:Y:S02]  /*9fd0*/  SEL R3, R3, RZ, P0 ;  /* 0x000000ff03037207 */ /* 0x000fe40000000000 */
[----:B------:R-:W-:-:S03]  /*9fe0*/  LOP3.LUT R7, R0, R5, RZ, 0x3c, !PT ;  /* 0x0000000500077212 */ /* 0x000fc600078e3cff */
[----:B------:R-:W-:Y:S01]  /*9ff0*/  IMAD R0, R3, 0x8, R2 ;  /* 0x0000000803007824 */ /* 0x000fe200078e0202 */
[----:B------:R-:W-:-:S07]  /*a000*/  SHF.L.U32 R5, R7, 0x1f, RZ ;  /* 0x0000001f07057819 */ /* 0x000fce00000006ff */
.L_x_287:
        /* <DEDUP_REMOVED lines=11> */
.L_x_288:
        /* <DEDUP_REMOVED lines=11> */
.L_x_289:
        /* <DEDUP_REMOVED lines=11> */
.L_x_290:
        /* <DEDUP_REMOVED lines=11> */
.L_x_291:
        /* <DEDUP_REMOVED lines=11> */
.L_x_292:
[----:B0-----:R0:W1:Y:S02]  /*a380*/  SYNCS.PHASECHK.TRANS64.TRYWAIT P0, [R3+URZ], R0 ;  /* 0x00000000030075a7 */ /* 0x001064000800017f */
[----:B-1----:R-:W-:Y:S05]  /*a390*/  @!P0 NANOSLEEP.SYNCS 0x989680 ;  /* 0x009896800000895d */ /* 0x002fea0003900000 */
[----:B------:R-:W1:Y:S02]  /*a3a0*/  @!P0 SYNCS.PHASECHK.TRANS64 P0, [R3+URZ], R0 ;  /* 0x00000000030085a7 */ /* 0x000e64000800007f */
[----:B-1----:R-:W-:Y:S05]  /*a3b0*/  @P0 EXIT ;  /* 0x000000000000094d */ /* 0x002fea0003800000 */
[----:B------:R-:W-:Y:S05]  /*a3c0*/  BRA `(.L_x_292) ;  /* 0xfffffffc00ec7947 */ /* 0x000fea000383ffff */
.L_x_293:
[----:B------:R-:W-:-:S00]  /*a3d0*/  BRA `(.L_x_293) ;  /* 0xfffffffc00fc7947 */ /* 0x000fc0000383ffff */
[----:B------:R-:W-:-:S00]  /*a3e0*/  NOP ;  /* 0x0000000000007918 */ /* 0x000fc00000000000 */
        /* <DEDUP_REMOVED lines=9> */
.L_x_294:


//--------------------- .nv.shared._ZN7cutlass13device_kernelINS_4conv6kernel13ConvUniversalINS1_16ConvProblemShapeILNS1_8OperatorE1ELi3EEENS1_10collective14CollectiveConvINS1_46MainloopSm90TmaGmmaWarpSpecializedImplicitGemmILS5_1ELi7ELi3EN4cute5tupleIJNSA_1CILi2EEENSC_ILi1EEESE_EEENS1_36KernelImplicitTmaWarpSpecializedSm90ELi1EEENSB_IJNSC_ILi128EEESI_NSB_IJNSC_ILi64EEEEEEEEENS_6half_tESM_NSA_8TiledMMAINSA_8MMA_AtomIJNSA_4SM904GMMA26MMA_64x128x16_F32F16F16_SSILNSQ_5MajorE0ELSS_1ELNSQ_7ScaleInE1ELST_1EEEEEENSA_6LayoutINSB_IJSE_SE_SE_EEENSB_IJNSC_ILi0EEESY_SY_EEEEENSB_IJNSA_10UnderscoreES11_S11_EEEEENS7_6detail26Sm90ImplicitGemmTileTraitsINSA_20SM90_TMA_LOAD_IM2COLENSA_14ComposedLayoutINSA_7SwizzleILi3ELi4ELi3EEENSA_18smem_ptr_flag_bitsILi16EEENSW_INSB_IJNSB_IJNSC_ILi8EEENSC_ILi16EEEEEENSB_IJSJ_SE_EEENSB_IJSE_NSC_ILi7EEEEEEEEENSB_IJNSB_IJSJ_NSC_ILi512EEEEEENSB_IJSE_SY_EEENSB_IJSY_NSC_ILi8192EEEEEEEEEEEEEvEENS15_INSA_23SM90_TMA_LOAD_MULTICASTENS17_IS19_S1B_NSW_INSB_IJNSB_IJSJ_SD_EEENSB_IJS1C_S1C_EEES1H_EEENSB_IJNSB_IJSE_NSC_ILi4096EEEEEES1K_S1N_EEEEEEEvEEEENS_8epilogue10collective6detail29Sm90TmaWarpSpecializedAdapterINS24_15DefaultEpilogueISM_NSB_IJNSB_IJllllEEESE_SY_EEES29_NS23_6thread17LinearCombinationISM_Li1EffLNS2A_9ScaleType4KindE0ELNS_15FloatRoundStyleE2ESM_EENS_4gemm15EpilogueDefaultEEEEEvvEEEEvNT_6ParamsE --------------------------
	.section	.nv.shared._ZN7cutlass13device_kernelINS_4conv6kernel13ConvUniversalINS1_16ConvProblemShapeILNS1_8OperatorE1ELi3EEENS1_10collective14CollectiveConvINS1_46MainloopSm90TmaGmmaWarpSpecializedImplicitGemmILS5_1ELi7ELi3EN4cute5tupleIJNSA_1CILi2EEENSC_ILi1EEESE_EEENS1_36KernelImplicitTmaWarpSpecializedSm90ELi1EEENSB_IJNSC_ILi128EEESI_NSB_IJNSC_ILi64EEEEEEEEENS_6half_tESM_NSA_8TiledMMAINSA_8MMA_AtomIJNSA_4SM904GMMA26MMA_64x128x16_F32F16F16_SSILNSQ_5MajorE0ELSS_1ELNSQ_7ScaleInE1ELST_1EEEEEENSA_6LayoutINSB_IJSE_SE_SE_EEENSB_IJNSC_ILi0EEESY_SY_EEEEENSB_IJNSA_10UnderscoreES11_S11_EEEEENS7_6detail26Sm90ImplicitGemmTileTraitsINSA_20SM90_TMA_LOAD_IM2COLENSA_14ComposedLayoutINSA_7SwizzleILi3ELi4ELi3EEENSA_18smem_ptr_flag_bitsILi16EEENSW_INSB_IJNSB_IJNSC_ILi8EEENSC_ILi16EEEEEENSB_IJSJ_SE_EEENSB_IJSE_NSC_ILi7EEEEEEEEENSB_IJNSB_IJSJ_NSC_ILi512EEEEEENSB_IJSE_SY_EEENSB_IJSY_NSC_ILi8192EEEEEEEEEEEEEvEENS15_INSA_23SM90_TMA_LOAD_MULTICASTENS17_IS19_S1B_NSW_INSB_IJNSB_IJSJ_SD_EEENSB_IJS1C_S1C_EEES1H_EEENSB_IJNSB_IJSE_NSC_ILi4096EEEEEES1K_S1N_EEEEEEEvEEEENS_8epilogue10collective6detail29Sm90TmaWarpSpecializedAdapterINS24_15DefaultEpilogueISM_NSB_IJNSB_IJllllEEESE_SY_EEES29_NS23_6thread17LinearCombinationISM_Li1EffLNS2A_9ScaleType4KindE0ELNS_15FloatRoundStyleE2ESM_EENS_4gemm15EpilogueDefaultEEEEEvvEEEEvNT_6ParamsE,"aw",@nobits
	.sectionflags	@""
	.align	16
	.zero		1024


//--------------------- .nv.shared.reserved.0     --------------------------
	.section	.nv.shared.reserved.0,"aw",@nobits
	.weak		__nv_reservedSMEM_offset_0_alias
	.size		__nv_reservedSMEM_offset_0_alias, 0, 0
	.other		__nv_reservedSMEM_offset_0_alias,@"STO_CUDA_RESERVED_SHARED STV_DEFAULT"
__nv_reservedSMEM_offset_0_alias:
	.zero		0


//--------------------- .nv.global                --------------------------
	.section	.nv.global,"aw",@nobits
.nv.global:
	.type		_ZN39_INTERNAL_650d75e3_4_k_cu_7edfcd7d_37844cute1_E,@object
	.size		_ZN39_INTERNAL_650d75e3_4_k_cu_7edfcd7d_37844cute1_E,(_ZN39_INTERNAL_650d75e3_4_k_cu_7edfcd7d_37844cuda3std3__45__cpo6cbeginE - _ZN39_INTERNAL_650d75e3_4_k_cu_7edfcd7d_37844cute1_E)
_ZN39_INTERNAL_650d75e3_4_k_cu_7edfcd7d_37844cute1_E:
	.zero		1
	.type		_ZN39_INTERNAL_650d75e3_4_k_cu_7edfcd7d_37844cuda3std3__45__cpo6cbeginE,@object
	.size		_ZN39_INTERNAL_650d75e3_4_k_cu_7edfcd7d_37844cuda3std3__45__cpo6cbeginE,(_ZN39_INTERNAL_650d75e3_4_k_cu_7edfcd7d_37844cuda3std3__48in_placeE - _ZN39_INTERNAL_650d75e3_4_k_cu_7edfcd7d_37844cuda3std3__45__cpo6cbeginE)
_ZN39_INTERNAL_650d75e3_4_k_cu_7edfcd7d_37844cuda3std3__45__cpo6cbeginE:
	.zero		1
	.type		_ZN39_INTERNAL_650d75e3_4_k_cu_7edfcd7d_37844cuda3std3__48in_placeE,@object
	.size		_ZN39_INTERNAL_650d75e3_4_k_cu_7edfcd7d_37844cuda3std3__48in_placeE,(_ZN39_INTERNAL_650d75e3_4_k_cu_7edfcd7d_37844cuda3std6ranges3__45__cpo9iter_moveE - _ZN39_INTERNAL_650d75e3_4_k_cu_7edfcd7d_37844cuda3std3__48in_placeE)
_ZN39_INTERNAL_650d75e3_4_k_cu_7edfcd7d_37844cuda3std3__48in_placeE:
	.zero		1
	.type		_ZN39_INTERNAL_650d75e3_4_k_cu_7edfcd7d_37844cuda3std6ranges3__45__cpo9iter_moveE,@object
	.size		_ZN39_INTERNAL_650d75e3_4_k_cu_7edfcd7d_37844cuda3std6ranges3__45__cpo9iter_moveE,(_ZN39_INTERNAL_650d75e3_4_k_cu_7edfcd7d_37844cuda3std3__45__cpo5beginE - _ZN39_INTERNAL_650d75e3_4_k_cu_7edfcd7d_37844cuda3std6ranges3__45__cpo9iter_moveE)
_ZN39_INTERNAL_650d75e3_4_k_cu_7edfcd7d_37844cuda3std6ranges3__45__cpo9iter_moveE:
	.zero		1
	.type		_ZN39_INTERNAL_650d75e3_4_k_cu_7edfcd7d_37844cuda3std3__45__cpo5beginE,@object
	.size		_ZN39_INTERNAL_650d75e3_4_k_cu_7edfcd7d_37844cuda3std3__45__cpo5beginE,(_ZN39_INTERNAL_650d75e3_4_k_cu_7edfcd7d_37844cuda3std3__441_GLOBAL__N__650d75e3_4_k_cu_7edfcd7d_37846ignoreE - _ZN39_INTERNAL_650d75e3_4_k_cu_7edfcd7d_37844cuda3std3__45__cpo5beginE)
_ZN39_INTERNAL_650d75e3_4_k_cu_7edfcd7d_37844cuda3std3__45__cpo5beginE:
	.zero		1
	.type		_ZN39_INTERNAL_650d75e3_4_k_cu_7edfcd7d_37844cuda3std3__441_GLOBAL__N__650d75e3_4_k_cu_7edfcd7d_37846ignoreE,@object
	.size		_ZN39_INTERNAL_650d75e3_4_k_cu_7edfcd7d_37844cuda3std3__441_GLOBAL__N__650d75e3_4_k_cu_7edfcd7d_37846ignoreE,(_ZN39_INTERNAL_650d75e3_4_k_cu_7edfcd7d_37844cute7productE - _ZN39_INTERNAL_650d75e3_4_k_cu_7edfcd7d_37844cuda3std3__441_GLOBAL__N__650d75e3_4_k_cu_7edfcd7d_37846ignoreE)
_ZN39_INTERNAL_650d75e3_4_k_cu_7edfcd7d_37844cuda3std3__441_GLOBAL__N__650d75e3_4_k_cu_7edfcd7d_37846ignoreE:
	.zero		1
	.type		_ZN39_INTERNAL_650d75e3_4_k_cu_7edfcd7d_37844cute7productE,@object
	.size		_ZN39_INTERNAL_650d75e3_4_k_cu_7edfcd7d_37844cute7productE,(_ZN39_INTERNAL_650d75e3_4_k_cu_7edfcd7d_37844cuda3std3__45__cpo3endE - _ZN39_INTERNAL_650d75e3_4_k_cu_7edfcd7d_37844cute7productE)
_ZN39_INTERNAL_650d75e3_4_k_cu_7edfcd7d_37844cute7productE:
	.zero		1
	.type		_ZN39_INTERNAL_650d75e3_4_k_cu_7edfcd7d_37844cuda3std3__45__cpo3endE,@object
	.size		_ZN39_INTERNAL_650d75e3_4_k_cu_7edfcd7d_37844cuda3std3__45__cpo3endE,(_ZN39_INTERNAL_650d75e3_4_k_cu_7edfcd7d_37844cuda3std3__419piecewise_constructE - _ZN39_INTERNAL_650d75e3_4_k_cu_7edfcd7d_37844cuda3std3__45__cpo3endE)
_ZN39_INTERNAL_650d75e3_4_k_cu_7edfcd7d_37844cuda3std3__45__cpo3endE:
	.zero		1
	.type		_ZN39_INTERNAL_650d75e3_4_k_cu_7edfcd7d_37844cuda3std3__419piecewise_constructE,@object
	.size		_ZN39_INTERNAL_650d75e3_4_k_cu_7edfcd7d_37844cuda3std3__419piecewise_constructE,(_ZN39_INTERNAL_650d75e3_4_k_cu_7edfcd7d_37844cuda3std3__45__cpo4cendE - _ZN39_INTERNAL_650d75e3_4_k_cu_7edfcd7d_37844cuda3std3__419piecewise_constructE)
_ZN39_INTERNAL_650d75e3_4_k_cu_7edfcd7d_37844cuda3std3__419piecewise_constructE:
	.zero		1
	.type		_ZN39_INTERNAL_650d75e3_4_k_cu_7edfcd7d_37844cuda3std3__45__cpo4cendE,@object
	.size		_ZN39_INTERNAL_650d75e3_4_k_cu_7edfcd7d_37844cuda3std3__45__cpo4cendE,(_ZN39_INTERNAL_650d75e3_4_k_cu_7edfcd7d_37844cuda3std6ranges3__45__cpo4swapE - _ZN39_INTERNAL_650d75e3_4_k_cu_7edfcd7d_37844cuda3std3__45__cpo4cendE)
_ZN39_INTERNAL_650d75e3_4_k_cu_7edfcd7d_37844cuda3std3__45__cpo4cendE:
	.zero		1
	.type		_ZN39_INTERNAL_650d75e3_4_k_cu_7edfcd7d_37844cuda3std6ranges3__45__cpo4swapE,@object
	.size		_ZN39_INTERNAL_650d75e3_4_k_cu_7edfcd7d_37844cuda3std6ranges3__45__cpo4swapE,(.L_7 - _ZN39_INTERNAL_650d75e3_4_k_cu_7edfcd7d_37844cuda3std6ranges3__45__cpo4swapE)
_ZN39_INTERNAL_650d75e3_4_k_cu_7edfcd7d_37844cuda3std6ranges3__45__cpo4swapE:
	.zero		1
.L_7:


//--------------------- .nv.constant0._ZN7cutlass13device_kernelINS_4conv6kernel13ConvUniversalINS1_16ConvProblemShapeILNS1_8OperatorE1ELi3EEENS1_10collective14CollectiveConvINS1_46MainloopSm90TmaGmmaWarpSpecializedImplicitGemmILS5_1ELi7ELi3EN4cute5tupleIJNSA_1CILi2EEENSC_ILi1EEESE_EEENS1_36KernelImplicitTmaWarpSpecializedSm90ELi1EEENSB_IJNSC_ILi128EEESI_NSB_IJNSC_ILi64EEEEEEEEENS_6half_tESM_NSA_8TiledMMAINSA_8MMA_AtomIJNSA_4SM904GMMA26MMA_64x128x16_F32F16F16_SSILNSQ_5MajorE0ELSS_1ELNSQ_7ScaleInE1ELST_1EEEEEENSA_6LayoutINSB_IJSE_SE_SE_EEENSB_IJNSC_ILi0EEESY_SY_EEEEENSB_IJNSA_10UnderscoreES11_S11_EEEEENS7_6detail26Sm90ImplicitGemmTileTraitsINSA_20SM90_TMA_LOAD_IM2COLENSA_14ComposedLayoutINSA_7SwizzleILi3ELi4ELi3EEENSA_18smem_ptr_flag_bitsILi16EEENSW_INSB_IJNSB_IJNSC_ILi8EEENSC_ILi16EEEEEENSB_IJSJ_SE_EEENSB_IJSE_NSC_ILi7EEEEEEEEENSB_IJNSB_IJSJ_NSC_ILi512EEEEEENSB_IJSE_SY_EEENSB_IJSY_NSC_ILi8192EEEEEEEEEEEEEvEENS15_INSA_23SM90_TMA_LOAD_MULTICASTENS17_IS19_S1B_NSW_INSB_IJNSB_IJSJ_SD_EEENSB_IJS1C_S1C_EEES1H_EEENSB_IJNSB_IJSE_NSC_ILi4096EEEEEES1K_S1N_EEEEEEEvEEEENS_8epilogue10collective6detail29Sm90TmaWarpSpecializedAdapterINS24_15DefaultEpilogueISM_NSB_IJNSB_IJllllEEESE_SY_EEES29_NS23_6thread17LinearCombinationISM_Li1EffLNS2A_9ScaleType4KindE0ELNS_15FloatRoundStyleE2ESM_EENS_4gemm15EpilogueDefaultEEEEEvvEEEEvNT_6ParamsE --------------------------
	.section	.nv.constant0._ZN7cutlass13device_kernelINS_4conv6kernel13ConvUniversalINS1_16ConvProblemShapeILNS1_8OperatorE1ELi3EEENS1_10collective14CollectiveConvINS1_46MainloopSm90TmaGmmaWarpSpecializedImplicitGemmILS5_1ELi7ELi3EN4cute5tupleIJNSA_1CILi2EEENSC_ILi1EEESE_EEENS1_36KernelImplicitTmaWarpSpecializedSm90ELi1EEENSB_IJNSC_ILi128EEESI_NSB_IJNSC_ILi64EEEEEEEEENS_6half_tESM_NSA_8TiledMMAINSA_8MMA_AtomIJNSA_4SM904GMMA26MMA_64x128x16_F32F16F16_SSILNSQ_5MajorE0ELSS_1ELNSQ_7ScaleInE1ELST_1EEEEEENSA_6LayoutINSB_IJSE_SE_SE_EEENSB_IJNSC_ILi0EEESY_SY_EEEEENSB_IJNSA_10UnderscoreES11_S11_EEEEENS7_6detail26Sm90ImplicitGemmTileTraitsINSA_20SM90_TMA_LOAD_IM2COLENSA_14ComposedLayoutINSA_7SwizzleILi3ELi4ELi3EEENSA_18smem_ptr_flag_bitsILi16EEENSW_INSB_IJNSB_IJNSC_ILi8EEENSC_ILi16EEEEEENSB_IJSJ_SE_EEENSB_IJSE_NSC_ILi7EEEEEEEEENSB_IJNSB_IJSJ_NSC_ILi512EEEEEENSB_IJSE_SY_EEENSB_IJSY_NSC_ILi8192EEEEEEEEEEEEEvEENS15_INSA_23SM90_TMA_LOAD_MULTICASTENS17_IS19_S1B_NSW_INSB_IJNSB_IJSJ_SD_EEENSB_IJS1C_S1C_EEES1H_EEENSB_IJNSB_IJSE_NSC_ILi4096EEEEEES1K_S1N_EEEEEEEvEEEENS_8epilogue10collective6detail29Sm90TmaWarpSpecializedAdapterINS24_15DefaultEpilogueISM_NSB_IJNSB_IJllllEEESE_SY_EEES29_NS23_6thread17LinearCombinationISM_Li1EffLNS2A_9ScaleType4KindE0ELNS_15FloatRoundStyleE2ESM_EENS_4gemm15EpilogueDefaultEEEEEvvEEEEvNT_6ParamsE,"a",@progbits
	.sectionflags	@""
	.align	4
.nv.constant0._ZN7cutlass13device_kernelINS_4conv6kernel13ConvUniversalINS1_16ConvProblemShapeILNS1_8OperatorE1ELi3EEENS1_10collective14CollectiveConvINS1_46MainloopSm90TmaGmmaWarpSpecializedImplicitGemmILS5_1ELi7ELi3EN4cute5tupleIJNSA_1CILi2EEENSC_ILi1EEESE_EEENS1_36KernelImplicitTmaWarpSpecializedSm90ELi1EEENSB_IJNSC_ILi128EEESI_NSB_IJNSC_ILi64EEEEEEEEENS_6half_tESM_NSA_8TiledMMAINSA_8MMA_AtomIJNSA_4SM904GMMA26MMA_64x128x16_F32F16F16_SSILNSQ_5MajorE0ELSS_1ELNSQ_7ScaleInE1ELST_1EEEEEENSA_6LayoutINSB_IJSE_SE_SE_EEENSB_IJNSC_ILi0EEESY_SY_EEEEENSB_IJNSA_10UnderscoreES11_S11_EEEEENS7_6detail26Sm90ImplicitGemmTileTraitsINSA_20SM90_TMA_LOAD_IM2COLENSA_14ComposedLayoutINSA_7SwizzleILi3ELi4ELi3EEENSA_18smem_ptr_flag_bitsILi16EEENSW_INSB_IJNSB_IJNSC_ILi8EEENSC_ILi16EEEEEENSB_IJSJ_SE_EEENSB_IJSE_NSC_ILi7EEEEEEEEENSB_IJNSB_IJSJ_NSC_ILi512EEEEEENSB_IJSE_SY_EEENSB_IJSY_NSC_ILi8192EEEEEEEEEEEEEvEENS15_INSA_23SM90_TMA_LOAD_MULTICASTENS17_IS19_S1B_NSW_INSB_IJNSB_IJSJ_SD_EEENSB_IJS1C_S1C_EEES1H_EEENSB_IJNSB_IJSE_NSC_ILi4096EEEEEES1K_S1N_EEEEEEEvEEEENS_8epilogue10collective6detail29Sm90TmaWarpSpecializedAdapterINS24_15DefaultEpilogueISM_NSB_IJNSB_IJllllEEESE_SY_EEES29_NS23_6thread17LinearCombinationISM_Li1EffLNS2A_9ScaleType4KindE0ELNS_15FloatRoundStyleE2ESM_EENS_4gemm15EpilogueDefaultEEEEEvvEEEEvNT_6ParamsE:
	.zero		1664


//--------------------- SYMBOLS --------------------------

	.type		.nv.reservedSmem.offset0,@object
	.size		.nv.reservedSmem.offset0,0x4
